// auto-generated by cutlass_sweep.gemm — config: {"arch": "sm_90", "cluster_m": 4, "cluster_n": 4, "dtype": "fp16", "dtype_b": "fp16", "layout": "nn", "stages": 5, "tile_k": 64, "tile_m": 128, "tile_n": 128}
#include "cutlass/cutlass.h"
#include "cutlass/gemm/collective/collective_builder.hpp"
#include "cutlass/gemm/device/gemm_universal_adapter.h"
#include "cutlass/gemm/kernel/gemm_universal.hpp"
#include "cutlass/epilogue/collective/collective_builder.hpp"

using ElemA = cutlass::half_t;
using ElemB = cutlass::half_t;
using ElemCD = cutlass::half_t;
using Acc  = float;
using TileShape    = cute::Shape<cute::_128, cute::_128, cute::_64>;
using ClusterShape = cute::Shape<cute::_4, cute::_4, cute::_1>;

using CollectiveEpilogue = typename cutlass::epilogue::collective::CollectiveBuilder<
    cutlass::arch::Sm90, cutlass::arch::OpClassTensorOp,
    TileShape, ClusterShape,
    cutlass::epilogue::collective::EpilogueTileAuto,
    Acc, Acc,
    ElemCD, cutlass::layout::RowMajor, 128 / cutlass::sizeof_bits<ElemCD>::value,
    ElemCD, cutlass::layout::RowMajor, 128 / cutlass::sizeof_bits<ElemCD>::value,
    cutlass::epilogue::collective::EpilogueScheduleAuto
  >::CollectiveOp;

using CollectiveMainloop = typename cutlass::gemm::collective::CollectiveBuilder<
    cutlass::arch::Sm90, cutlass::arch::OpClassTensorOp,
    ElemA, cutlass::layout::RowMajor, 128 / cutlass::sizeof_bits<ElemA>::value,
    ElemB, cutlass::layout::RowMajor, 128 / cutlass::sizeof_bits<ElemB>::value,
    Acc,
    TileShape, ClusterShape,
    cutlass::gemm::collective::StageCount<5>,
    cutlass::gemm::collective::KernelScheduleAuto
  >::CollectiveOp;

using GemmKernel = cutlass::gemm::kernel::GemmUniversal<
    cute::Shape<int,int,int,int>,
    CollectiveMainloop,
    CollectiveEpilogue
>;
using Gemm = cutlass::gemm::device::GemmUniversalAdapter<GemmKernel>;

// Force the device kernel symbol into the cubin without needing a host main.
auto* _anchor = &cutlass::device_kernel<GemmKernel>;


// ===== COMPILED SASS (sm_90a) =====

	.target	sm_90a

	.elftype	@"ET_EXEC"


//--------------------- .note.nv.tkinfo           --------------------------
	.section	.note.nv.tkinfo,"",@"SHT_NOTE"
	.sectionflags	@"SHF_NOTE_NV_TKINFO"
	.tkinfo
        /*0018*/ 	.word	0x00000002
        /*0030*/ 	.string	""
        /*0030*/ 	.string	"ptxas"
        /*0030*/ 	.string	"Cuda compilation tools, release 13.0, V13.0.88"
        /*0030*/ 	.string	"Build cuda_13.0.r13.0/compiler.36424714_0"
        /*0030*/ 	.string	"-arch sm_90a -m 64 "



//--------------------- .note.nv.cuinfo           --------------------------
	.section	.note.nv.cuinfo,"",@"SHT_NOTE"
	.sectionflags	@"SHF_NOTE_NV_CUINFO"
        /*0018*/ 	.short	0x0002
        /*001a*/ 	.short	0x005a
        /*001c*/ 	.short	0x0082
	.zero		2


//--------------------- .nv.info                  --------------------------
	.section	.nv.info,"",@"SHT_CUDA_INFO"
	.align	4


	//----- nvinfo : EIATTR_REGCOUNT
	.align		4
        /*0000*/ 	.byte	0x04, 0x2f
        /*0002*/ 	.short	(.L_15 - .L_14)
	.align		4
.L_14:
        /*0004*/ 	.word	index@(_ZN7cutlass13device_kernelINS_4gemm6kernel13GemmUniversalIN4cute5tupleIJiiiiEEENS1_10collective13CollectiveMmaINS1_34MainloopSm90TmaGmmaWarpSpecializedILi5ENS5_IJNS4_1CILi4EEESB_NSA_ILi1EEEEEENS1_35KernelTmaWarpSpecializedCooperativeEEENS5_IJNSA_ILi128EEESG_NSA_ILi64EEEEEENS_6half_tENS5_IJlSC_lEEESJ_NS5_IJSC_llEEENS4_8TiledMMAINS4_8MMA_AtomIJNS4_4SM904GMMA26MMA_64x128x16_F32F16F16_SSILNSP_5MajorE0ELSR_1ELNSP_7ScaleInE1ELSS_1EEEEEENS4_6LayoutINS5_IJNSA_ILi2EEESC_SC_EEENS5_IJSC_NSA_ILi0EEESY_EEEEENS5_IJNS4_10UnderscoreES11_S11_EEEEENS4_23SM90_TMA_LOAD_MULTICASTENS4_14ComposedLayoutINS4_7SwizzleILi3ELi4ELi3EEENS4_18smem_ptr_flag_bitsILi16EEENSV_INS5_IJNSA_ILi8EEESH_EEENS5_IJSH_SC_EEEEEEEvNS4_8identityES14_NS15_IS17_S19_NSV_INS5_IJSH_S1A_EEENS5_IJSC_SH_EEEEEEEvS1F_EENS_8epilogue10collective6detail29Sm90TmaWarpSpecializedAdapterINS1M_15DefaultEpilogueISJ_SK_SK_NS1L_6thread17LinearCombinationISJ_Li1EffLNS1Q_9ScaleType4KindE0ELNS_15FloatRoundStyleE2ESJ_EENS1_15EpilogueDefaultEEEEEvvEEEEvNT_6ParamsE)
        /*0008*/ 	.word	0x000000a8


	//----- nvinfo : EIATTR_FRAME_SIZE
	.align		4
.L_15:
        /*000c*/ 	.byte	0x04, 0x11
        /*000e*/ 	.short	(.L_17 - .L_16)
	.align		4
.L_16:
        /*0010*/ 	.word	index@(_ZN7cutlass13device_kernelINS_4gemm6kernel13GemmUniversalIN4cute5tupleIJiiiiEEENS1_10collective13CollectiveMmaINS1_34MainloopSm90TmaGmmaWarpSpecializedILi5ENS5_IJNS4_1CILi4EEESB_NSA_ILi1EEEEEENS1_35KernelTmaWarpSpecializedCooperativeEEENS5_IJNSA_ILi128EEESG_NSA_ILi64EEEEEENS_6half_tENS5_IJlSC_lEEESJ_NS5_IJSC_llEEENS4_8TiledMMAINS4_8MMA_AtomIJNS4_4SM904GMMA26MMA_64x128x16_F32F16F16_SSILNSP_5MajorE0ELSR_1ELNSP_7ScaleInE1ELSS_1EEEEEENS4_6LayoutINS5_IJNSA_ILi2EEESC_SC_EEENS5_IJSC_NSA_ILi0EEESY_EEEEENS5_IJNS4_10UnderscoreES11_S11_EEEEENS4_23SM90_TMA_LOAD_MULTICASTENS4_14ComposedLayoutINS4_7SwizzleILi3ELi4ELi3EEENS4_18smem_ptr_flag_bitsILi16EEENSV_INS5_IJNSA_ILi8EEESH_EEENS5_IJSH_SC_EEEEEEEvNS4_8identityES14_NS15_IS17_S19_NSV_INS5_IJSH_S1A_EEENS5_IJSC_SH_EEEEEEEvS1F_EENS_8epilogue10collective6detail29Sm90TmaWarpSpecializedAdapterINS1M_15DefaultEpilogueISJ_SK_SK_NS1L_6thread17LinearCombinationISJ_Li1EffLNS1Q_9ScaleType4KindE0ELNS_15FloatRoundStyleE2ESJ_EENS1_15EpilogueDefaultEEEEEvvEEEEvNT_6ParamsE)
        /*0014*/ 	.word	0x00000000


	//----- nvinfo : EIATTR_MIN_STACK_SIZE
	.align		4
.L_17:
        /*0018*/ 	.byte	0x04, 0x12
        /*001a*/ 	.short	(.L_19 - .L_18)
	.align		4
.L_18:
        /*001c*/ 	.word	index@(_ZN7cutlass13device_kernelINS_4gemm6kernel13GemmUniversalIN4cute5tupleIJiiiiEEENS1_10collective13CollectiveMmaINS1_34MainloopSm90TmaGmmaWarpSpecializedILi5ENS5_IJNS4_1CILi4EEESB_NSA_ILi1EEEEEENS1_35KernelTmaWarpSpecializedCooperativeEEENS5_IJNSA_ILi128EEESG_NSA_ILi64EEEEEENS_6half_tENS5_IJlSC_lEEESJ_NS5_IJSC_llEEENS4_8TiledMMAINS4_8MMA_AtomIJNS4_4SM904GMMA26MMA_64x128x16_F32F16F16_SSILNSP_5MajorE0ELSR_1ELNSP_7ScaleInE1ELSS_1EEEEEENS4_6LayoutINS5_IJNSA_ILi2EEESC_SC_EEENS5_IJSC_NSA_ILi0EEESY_EEEEENS5_IJNS4_10UnderscoreES11_S11_EEEEENS4_23SM90_TMA_LOAD_MULTICASTENS4_14ComposedLayoutINS4_7SwizzleILi3ELi4ELi3EEENS4_18smem_ptr_flag_bitsILi16EEENSV_INS5_IJNSA_ILi8EEESH_EEENS5_IJSH_SC_EEEEEEEvNS4_8identityES14_NS15_IS17_S19_NSV_INS5_IJSH_S1A_EEENS5_IJSC_SH_EEEEEEEvS1F_EENS_8epilogue10collective6detail29Sm90TmaWarpSpecializedAdapterINS1M_15DefaultEpilogueISJ_SK_SK_NS1L_6thread17LinearCombinationISJ_Li1EffLNS1Q_9ScaleType4KindE0ELNS_15FloatRoundStyleE2ESJ_EENS1_15EpilogueDefaultEEEEEvvEEEEvNT_6ParamsE)
        /*0020*/ 	.word	0x00000000
.L_19:


//--------------------- .nv.compat                --------------------------
	.section	.nv.compat,"",@"SHT_CUDA_COMPAT_INFO"
	.align	4
        /*0000*/ 	.byte	0x02, 0x09, 0x01, 0x00, 0x02, 0x02, 0x04, 0x00, 0x02, 0x05, 0x05, 0x00, 0x03, 0x07, 0x01, 0x01
        /*0010*/ 	.byte	0x02, 0x03, 0x01, 0x00, 0x02, 0x06, 0x01, 0x00, 0x04, 0x0b, 0x08, 0x00, 0x00, 0x00, 0x00, 0x00
        /*0020*/ 	.byte	0x00, 0x00, 0x00, 0x00


//--------------------- .nv.info._ZN7cutlass13device_kernelINS_4gemm6kernel13GemmUniversalIN4cute5tupleIJiiiiEEENS1_10collective13CollectiveMmaINS1_34MainloopSm90TmaGmmaWarpSpecializedILi5ENS5_IJNS4_1CILi4EEESB_NSA_ILi1EEEEEENS1_35KernelTmaWarpSpecializedCooperativeEEENS5_IJNSA_ILi128EEESG_NSA_ILi64EEEEEENS_6half_tENS5_IJlSC_lEEESJ_NS5_IJSC_llEEENS4_8TiledMMAINS4_8MMA_AtomIJNS4_4SM904GMMA26MMA_64x128x16_F32F16F16_SSILNSP_5MajorE0ELSR_1ELNSP_7ScaleInE1ELSS_1EEEEEENS4_6LayoutINS5_IJNSA_ILi2EEESC_SC_EEENS5_IJSC_NSA_ILi0EEESY_EEEEENS5_IJNS4_10UnderscoreES11_S11_EEEEENS4_23SM90_TMA_LOAD_MULTICASTENS4_14ComposedLayoutINS4_7SwizzleILi3ELi4ELi3EEENS4_18smem_ptr_flag_bitsILi16EEENSV_INS5_IJNSA_ILi8EEESH_EEENS5_IJSH_SC_EEEEEEEvNS4_8identityES14_NS15_IS17_S19_NSV_INS5_IJSH_S1A_EEENS5_IJSC_SH_EEEEEEEvS1F_EENS_8epilogue10collective6detail29Sm90TmaWarpSpecializedAdapterINS1M_15DefaultEpilogueISJ_SK_SK_NS1L_6thread17LinearCombinationISJ_Li1EffLNS1Q_9ScaleType4KindE0ELNS_15FloatRoundStyleE2ESJ_EENS1_15EpilogueDefaultEEEEEvvEEEEvNT_6ParamsE --------------------------
	.section	.nv.info._ZN7cutlass13device_kernelINS_4gemm6kernel13GemmUniversalIN4cute5tupleIJiiiiEEENS1_10collective13CollectiveMmaINS1_34MainloopSm90TmaGmmaWarpSpecializedILi5ENS5_IJNS4_1CILi4EEESB_NSA_ILi1EEEEEENS1_35KernelTmaWarpSpecializedCooperativeEEENS5_IJNSA_ILi128EEESG_NSA_ILi64EEEEEENS_6half_tENS5_IJlSC_lEEESJ_NS5_IJSC_llEEENS4_8TiledMMAINS4_8MMA_AtomIJNS4_4SM904GMMA26MMA_64x128x16_F32F16F16_SSILNSP_5MajorE0ELSR_1ELNSP_7ScaleInE1ELSS_1EEEEEENS4_6LayoutINS5_IJNSA_ILi2EEESC_SC_EEENS5_IJSC_NSA_ILi0EEESY_EEEEENS5_IJNS4_10UnderscoreES11_S11_EEEEENS4_23SM90_TMA_LOAD_MULTICASTENS4_14ComposedLayoutINS4_7SwizzleILi3ELi4ELi3EEENS4_18smem_ptr_flag_bitsILi16EEENSV_INS5_IJNSA_ILi8EEESH_EEENS5_IJSH_SC_EEEEEEEvNS4_8identityES14_NS15_IS17_S19_NSV_INS5_IJSH_S1A_EEENS5_IJSC_SH_EEEEEEEvS1F_EENS_8epilogue10collective6detail29Sm90TmaWarpSpecializedAdapterINS1M_15DefaultEpilogueISJ_SK_SK_NS1L_6thread17LinearCombinationISJ_Li1EffLNS1Q_9ScaleType4KindE0ELNS_15FloatRoundStyleE2ESJ_EENS1_15EpilogueDefaultEEEEEvvEEEEvNT_6ParamsE,"",@"SHT_CUDA_INFO"
	.sectionflags	@""
	.align	4


	//----- nvinfo : EIATTR_CUDA_API_VERSION
	.align		4
        /*0000*/ 	.byte	0x04, 0x37
        /*0002*/ 	.short	(.L_21 - .L_20)
.L_20:
        /*0004*/ 	.word	0x00000082


	//----- nvinfo : EIATTR_KPARAM_INFO
	.align		4
.L_21:
        /*0008*/ 	.byte	0x04, 0x17
        /*000a*/ 	.short	(.L_23 - .L_22)
.L_22:
        /*000c*/ 	.word	0x00000000
        /*0010*/ 	.short	0x0000
        /*0012*/ 	.short	0x0070
        /*0014*/ 	.byte	0x00, 0xf0, 0x01, 0x10


	//----- nvinfo : EIATTR_SPARSE_MMA_MASK
	.align		4
.L_23:
        /*0018*/ 	.byte	0x03, 0x50
        /*001a*/ 	.short	0x0000


	//----- nvinfo : EIATTR_MAXREG_COUNT
	.align		4
        /*001c*/ 	.byte	0x03, 0x1b
        /*001e*/ 	.short	0x00a8


	//----- nvinfo : EIATTR_NUM_BARRIERS
	.align		4
        /*0020*/ 	.byte	0x02, 0x4c
        /*0022*/ 	.byte	0x01
	.zero		1


	//----- nvinfo : EIATTR_EXTERNS
	.align		4
        /*0024*/ 	.byte	0x04, 0x0f
        /*0026*/ 	.short	(.L_25 - .L_24)


	//   ....[0]....
	.align		4
.L_24:
        /*0028*/ 	.word	index@(__assertfail)


	//----- nvinfo : EIATTR_MERCURY_ISA_VERSION
	.align		4
.L_25:
        /*002c*/ 	.byte	0x03, 0x5f
        /*002e*/ 	.short	0x0101


	//----- nvinfo : EIATTR_INT_WARP_WIDE_INSTR_OFFSETS
	.align		4
        /*0030*/ 	.byte	0x04, 0x31
        /*0032*/ 	.short	(.L_27 - .L_26)


	//   ....[0]....
.L_26:
        /*0034*/ 	.word	0x00000500


	//   ....[1]....
        /*0038*/ 	.word	0x00000520


	//   ....[2]....
        /*003c*/ 	.word	0x000006d0


	//   ....[3]....
        /*0040*/ 	.word	0x00001f40


	//----- nvinfo : EIATTR_COOP_GROUP_MASK_REGIDS
	.align		4
.L_27:
        /*0044*/ 	.byte	0x04, 0x29
        /*0046*/ 	.short	(.L_29 - .L_28)


	//   ....[0]....
.L_28:
        /*0048*/ 	.word	0xffffffff


	//   ....[1]....
        /*004c*/ 	.word	0xffffffff


	//   ....[2]....
        /*0050*/ 	.word	0xffffffff


	//   ....[3]....
        /*0054*/ 	.word	0xffffffff


	//   ....[4]....
        /*0058*/ 	.word	0xffffffff


	//   ....[5]....
        /*005c*/ 	.word	0xffffffff


	//----- nvinfo : EIATTR_COOP_GROUP_INSTR_OFFSETS
	.align		4
.L_29:
        /*0060*/ 	.byte	0x04, 0x28
        /*0062*/ 	.short	(.L_31 - .L_30)


	//   ....[0]....
.L_30:
        /*0064*/ 	.word	0x00000060


	//   ....[1]....
        /*0068*/ 	.word	0x00000070


	//   ....[2]....
        /*006c*/ 	.word	0x00000130


	//   ....[3]....
        /*0070*/ 	.word	0x00000320


	//   ....[4]....
        /*0074*/ 	.word	0x00000840


	//   ....[5]....
        /*0078*/ 	.word	0x000014c0


	//----- nvinfo : EIATTR_REG_RECONFIG
	.align		4
.L_31:
        /*007c*/ 	.byte	0x01, 0x54
	.zero		2


	//----- nvinfo : EIATTR_SYSCALL_OFFSETS
	.align		4
        /*0080*/ 	.byte	0x04, 0x46
        /*0082*/ 	.short	(.L_33 - .L_32)


	//   ....[0]....
.L_32:
        /*0084*/ 	.word	0x000016b0


	//----- nvinfo : EIATTR_MBARRIER_INSTR_OFFSETS
	.align		4
.L_33:
        /*0088*/ 	.byte	0x04, 0x39
        /*008a*/ 	.short	(.L_35 - .L_34)


	//   ....[0]....
.L_34:
        /*008c*/ 	.word	0x00000250
        /*0090*/ 	.word	0x000000ff
        /*0094*/ 	.word	0x00000000
        /*0098*/ 	.short	0x0100
        /*009a*/ 	.byte	0x08
	.zero		1


	//   ....[1]....
        /*009c*/ 	.word	0x00000260
        /*00a0*/ 	.word	0x000000ff
        /*00a4*/ 	.word	0x00000028
        /*00a8*/ 	.short	0x0100
        /*00aa*/ 	.byte	0x08
	.zero		1


	//   ....[2]....
        /*00ac*/ 	.word	0x00000270
        /*00b0*/ 	.word	0x000000ff
        /*00b4*/ 	.word	0x00000008
        /*00b8*/ 	.short	0x0100
        /*00ba*/ 	.byte	0x08
	.zero		1


	//   ....[3]....
        /*00bc*/ 	.word	0x00000280
        /*00c0*/ 	.word	0x000000ff
        /*00c4*/ 	.word	0x00000030
        /*00c8*/ 	.short	0x0100
        /*00ca*/ 	.byte	0x08
	.zero		1


	//   ....[4]....
        /*00cc*/ 	.word	0x00000290
        /*00d0*/ 	.word	0x000000ff
        /*00d4*/ 	.word	0x00000010
        /*00d8*/ 	.short	0x0100
        /*00da*/ 	.byte	0x08
	.zero		1


	//   ....[5]....
        /*00dc*/ 	.word	0x000002a0
        /*00e0*/ 	.word	0x000000ff
        /*00e4*/ 	.word	0x00000038
        /*00e8*/ 	.short	0x0100
        /*00ea*/ 	.byte	0x08
	.zero		1


	//   ....[6]....
        /*00ec*/ 	.word	0x000002b0
        /*00f0*/ 	.word	0x000000ff
        /*00f4*/ 	.word	0x00000018
        /*00f8*/ 	.short	0x0100
        /*00fa*/ 	.byte	0x08
	.zero		1


	//   ....[7]....
        /*00fc*/ 	.word	0x000002c0
        /*0100*/ 	.word	0x000000ff
        /*0104*/ 	.word	0x00000040
        /*0108*/ 	.short	0x0100
        /*010a*/ 	.byte	0x08
	.zero		1


	//   ....[8]....
        /*010c*/ 	.word	0x000002d0
        /*0110*/ 	.word	0x000000ff
        /*0114*/ 	.word	0x00000020
        /*0118*/ 	.short	0x0100
        /*011a*/ 	.byte	0x08
	.zero		1


	//   ....[9]....
        /*011c*/ 	.word	0x000002e0
        /*0120*/ 	.word	0x000000ff
        /*0124*/ 	.word	0x00000048
        /*0128*/ 	.short	0x0100
        /*012a*/ 	.byte	0x08
	.zero		1


	//   ....[10]....
        /*012c*/ 	.word	0x00000750
        /*0130*/ 	.word	0x000000ff
        /*0134*/ 	.word	0x00000060
        /*0138*/ 	.short	0x0100
        /*013a*/ 	.byte	0x06
	.zero		1


	//   ....[11]....
        /*013c*/ 	.word	0x000007f0
        /*0140*/ 	.word	0x000000ff
        /*0144*/ 	.word	0x00000068
        /*0148*/ 	.short	0x0100
        /*014a*/ 	.byte	0x06
	.zero		1


	//   ....[12]....
        /*014c*/ 	.word	0x00001770
        /*0150*/ 	.word	0x00000003
        /*0154*/ 	.word	0x00000000
        /*0158*/ 	.short	0x010a
        /*015a*/ 	.byte	0x3f
	.zero		1


	//   ....[13]....
        /*015c*/ 	.word	0x000017d0
        /*0160*/ 	.word	0x00000003
        /*0164*/ 	.word	0x00000000
        /*0168*/ 	.short	0x010a
        /*016a*/ 	.byte	0x3f
	.zero		1


	//   ....[14]....
        /*016c*/ 	.word	0x00001b50
        /*0170*/ 	.word	0x00000005
        /*0174*/ 	.word	0x00000000
        /*0178*/ 	.short	0x010a
        /*017a*/ 	.byte	0x3f
	.zero		1


	//   ....[15]....
        /*017c*/ 	.word	0x00001b90
        /*0180*/ 	.word	0x00000005
        /*0184*/ 	.word	0x00000000
        /*0188*/ 	.short	0x010a
        /*018a*/ 	.byte	0x3f
	.zero		1


	//   ....[16]....
        /*018c*/ 	.word	0x00001df0
        /*0190*/ 	.word	0x00000004
        /*0194*/ 	.word	0x00000000
        /*0198*/ 	.short	0x0101
        /*019a*/ 	.byte	0x3f
	.zero		1


	//   ....[17]....
        /*019c*/ 	.word	0x00001fe0
        /*01a0*/ 	.word	0x00000000
        /*01a4*/ 	.word	0x00000000
        /*01a8*/ 	.short	0x0101
        /*01aa*/ 	.byte	0x3f
	.zero		1


	//   ....[18]....
        /*01ac*/ 	.word	0x00007250
        /*01b0*/ 	.word	0x00000015
        /*01b4*/ 	.word	0x00000028
        /*01b8*/ 	.short	0x010a
        /*01ba*/ 	.byte	0x3f
	.zero		1


	//   ....[19]....
        /*01bc*/ 	.word	0x00007680
        /*01c0*/ 	.word	0x00000006
        /*01c4*/ 	.word	0x00000068
        /*01c8*/ 	.short	0x0101
        /*01ca*/ 	.byte	0x3f
	.zero		1


	//   ....[20]....
        /*01cc*/ 	.word	0x00007db0
        /*01d0*/ 	.word	0x00000007
        /*01d4*/ 	.word	0x00000000
        /*01d8*/ 	.short	0x010a
        /*01da*/ 	.byte	0x3f
	.zero		1


	//   ....[21]....
        /*01dc*/ 	.word	0x00007e30
        /*01e0*/ 	.word	0x00000008
        /*01e4*/ 	.word	0x00000000
        /*01e8*/ 	.short	0x010a
        /*01ea*/ 	.byte	0x3f
	.zero		1


	//   ....[22]....
        /*01ec*/ 	.word	0x00007ec0
        /*01f0*/ 	.word	0x00000009
        /*01f4*/ 	.word	0x00000000
        /*01f8*/ 	.short	0x010a
        /*01fa*/ 	.byte	0x3f
	.zero		1


	//   ....[23]....
        /*01fc*/ 	.word	0x00007f50
        /*0200*/ 	.word	0x00000006
        /*0204*/ 	.word	0x00000000
        /*0208*/ 	.short	0x010a
        /*020a*/ 	.byte	0x3f
	.zero		1


	//   ....[24]....
        /*020c*/ 	.word	0x00007fe0
        /*0210*/ 	.word	0x00000003
        /*0214*/ 	.word	0x00000000
        /*0218*/ 	.short	0x010a
        /*021a*/ 	.byte	0x3f
	.zero		1


	//   ....[25]....
        /*021c*/ 	.word	0x00008040
        /*0220*/ 	.word	0x00000003
        /*0224*/ 	.word	0x00000000
        /*0228*/ 	.short	0x010a
        /*022a*/ 	.byte	0x3f
	.zero		1


	//   ....[26]....
        /*022c*/ 	.word	0x00008090
        /*0230*/ 	.word	0x00000005
        /*0234*/ 	.word	0x00000000
        /*0238*/ 	.short	0x010a
        /*023a*/ 	.byte	0x3f
	.zero		1


	//   ....[27]....
        /*023c*/ 	.word	0x00008160
        /*0240*/ 	.word	0x00000015
        /*0244*/ 	.word	0x00000028
        /*0248*/ 	.short	0x010a
        /*024a*/ 	.byte	0x3f
	.zero		1


	//   ....[28]....
        /*024c*/ 	.word	0x00008230
        /*0250*/ 	.word	0x00000007
        /*0254*/ 	.word	0x00000000
        /*0258*/ 	.short	0x010a
        /*025a*/ 	.byte	0x3f
	.zero		1


	//   ....[29]....
        /*025c*/ 	.word	0x00008280
        /*0260*/ 	.word	0x00000008
        /*0264*/ 	.word	0x00000000
        /*0268*/ 	.short	0x010a
        /*026a*/ 	.byte	0x3f
	.zero		1


	//   ....[30]....
        /*026c*/ 	.word	0x000082d0
        /*0270*/ 	.word	0x00000009
        /*0274*/ 	.word	0x00000000
        /*0278*/ 	.short	0x010a
        /*027a*/ 	.byte	0x3f
	.zero		1


	//   ....[31]....
        /*027c*/ 	.word	0x00008320
        /*0280*/ 	.word	0x00000006
        /*0284*/ 	.word	0x00000000
        /*0288*/ 	.short	0x010a
        /*028a*/ 	.byte	0x3f
	.zero		1


	//----- nvinfo : EIATTR_NUM_MBARRIERS
	.align		4
.L_35:
        /*028c*/ 	.byte	0x03, 0x38
        /*028e*/ 	.short	0x000c


	//----- nvinfo : EIATTR_EXIT_INSTR_OFFSETS
	.align		4
        /*0290*/ 	.byte	0x04, 0x1c
        /*0292*/ 	.short	(.L_37 - .L_36)


	//   ....[0]....
.L_36:
        /*0294*/ 	.word	0x00000a10


	//   ....[1]....
        /*0298*/ 	.word	0x00001220


	//   ....[2]....
        /*029c*/ 	.word	0x00006890


	//   ....[3]....
        /*02a0*/ 	.word	0x00006df0


	//   ....[4]....
        /*02a4*/ 	.word	0x00008030


	//----- nvinfo : EIATTR_MAX_THREADS
	.align		4
.L_37:
        /*02a8*/ 	.byte	0x04, 0x05
        /*02aa*/ 	.short	(.L_39 - .L_38)
.L_38:
        /*02ac*/ 	.word	0x00000180
        /*02b0*/ 	.word	0x00000001
        /*02b4*/ 	.word	0x00000001


	//----- nvinfo : EIATTR_CRS_STACK_SIZE
	.align		4
.L_39:
        /*02b8*/ 	.byte	0x04, 0x1e
        /*02ba*/ 	.short	(.L_41 - .L_40)
.L_40:
        /*02bc*/ 	.word	0x00000000


	//----- nvinfo : EIATTR_CBANK_PARAM_SIZE
	.align		4
.L_41:
        /*02c0*/ 	.byte	0x03, 0x19
        /*02c2*/ 	.short	0x0470


	//----- nvinfo : EIATTR_PARAM_CBANK
	.align		4
        /*02c4*/ 	.byte	0x04, 0x0a
        /*02c6*/ 	.short	(.L_43 - .L_42)
	.align		4
.L_42:
        /*02c8*/ 	.word	index@(.nv.constant0._ZN7cutlass13device_kernelINS_4gemm6kernel13GemmUniversalIN4cute5tupleIJiiiiEEENS1_10collective13CollectiveMmaINS1_34MainloopSm90TmaGmmaWarpSpecializedILi5ENS5_IJNS4_1CILi4EEESB_NSA_ILi1EEEEEENS1_35KernelTmaWarpSpecializedCooperativeEEENS5_IJNSA_ILi128EEESG_NSA_ILi64EEEEEENS_6half_tENS5_IJlSC_lEEESJ_NS5_IJSC_llEEENS4_8TiledMMAINS4_8MMA_AtomIJNS4_4SM904GMMA26MMA_64x128x16_F32F16F16_SSILNSP_5MajorE0ELSR_1ELNSP_7ScaleInE1ELSS_1EEEEEENS4_6LayoutINS5_IJNSA_ILi2EEESC_SC_EEENS5_IJSC_NSA_ILi0EEESY_EEEEENS5_IJNS4_10UnderscoreES11_S11_EEEEENS4_23SM90_TMA_LOAD_MULTICASTENS4_14ComposedLayoutINS4_7SwizzleILi3ELi4ELi3EEENS4_18smem_ptr_flag_bitsILi16EEENSV_INS5_IJNSA_ILi8EEESH_EEENS5_IJSH_SC_EEEEEEEvNS4_8identityES14_NS15_IS17_S19_NSV_INS5_IJSH_S1A_EEENS5_IJSC_SH_EEEEEEEvS1F_EENS_8epilogue10collective6detail29Sm90TmaWarpSpecializedAdapterINS1M_15DefaultEpilogueISJ_SK_SK_NS1L_6thread17LinearCombinationISJ_Li1EffLNS1Q_9ScaleType4KindE0ELNS_15FloatRoundStyleE2ESJ_EENS1_15EpilogueDefaultEEEEEvvEEEEvNT_6ParamsE)
        /*02cc*/ 	.short	0x0210
        /*02ce*/ 	.short	0x0470


	//----- nvinfo : EIATTR_SW_WAR
	.align		4
.L_43:
        /*02d0*/ 	.byte	0x04, 0x36
        /*02d2*/ 	.short	(.L_45 - .L_44)
.L_44:
        /*02d4*/ 	.word	0x00000008
.L_45:


//--------------------- .nv.callgraph             --------------------------
	.section	.nv.callgraph,"",@"SHT_CUDA_CALLGRAPH"
	.align	4
	.sectionentsize	8
	.align		4
        /*0000*/ 	.word	0x00000000
	.align		4
        /*0004*/ 	.word	0xffffffff
	.align		4
        /*0008*/ 	.word	index@(_ZN7cutlass13device_kernelINS_4gemm6kernel13GemmUniversalIN4cute5tupleIJiiiiEEENS1_10collective13CollectiveMmaINS1_34MainloopSm90TmaGmmaWarpSpecializedILi5ENS5_IJNS4_1CILi4EEESB_NSA_ILi1EEEEEENS1_35KernelTmaWarpSpecializedCooperativeEEENS5_IJNSA_ILi128EEESG_NSA_ILi64EEEEEENS_6half_tENS5_IJlSC_lEEESJ_NS5_IJSC_llEEENS4_8TiledMMAINS4_8MMA_AtomIJNS4_4SM904GMMA26MMA_64x128x16_F32F16F16_SSILNSP_5MajorE0ELSR_1ELNSP_7ScaleInE1ELSS_1EEEEEENS4_6LayoutINS5_IJNSA_ILi2EEESC_SC_EEENS5_IJSC_NSA_ILi0EEESY_EEEEENS5_IJNS4_10UnderscoreES11_S11_EEEEENS4_23SM90_TMA_LOAD_MULTICASTENS4_14ComposedLayoutINS4_7SwizzleILi3ELi4ELi3EEENS4_18smem_ptr_flag_bitsILi16EEENSV_INS5_IJNSA_ILi8EEESH_EEENS5_IJSH_SC_EEEEEEEvNS4_8identityES14_NS15_IS17_S19_NSV_INS5_IJSH_S1A_EEENS5_IJSC_SH_EEEEEEEvS1F_EENS_8epilogue10collective6detail29Sm90TmaWarpSpecializedAdapterINS1M_15DefaultEpilogueISJ_SK_SK_NS1L_6thread17LinearCombinationISJ_Li1EffLNS1Q_9ScaleType4KindE0ELNS_15FloatRoundStyleE2ESJ_EENS1_15EpilogueDefaultEEEEEvvEEEEvNT_6ParamsE)
	.align		4
        /*000c*/ 	.word	index@(__assertfail)
	.align		4
        /*0010*/ 	.word	0x00000000
	.align		4
        /*0014*/ 	.word	0xfffffffe
	.align		4
        /*0018*/ 	.word	0x00000000
	.align		4
        /*001c*/ 	.word	0xfffffffd
	.align		4
        /*0020*/ 	.word	0x00000000
	.align		4
        /*0024*/ 	.word	0xfffffffc


//--------------------- .nv.constant4             --------------------------
	.section	.nv.constant4,"a",@progbits
	.align	8
	.align		8
.nv.constant4:
        /*0000*/ 	.dword	__assertfail
	.align		8
        /*0008*/ 	.dword	__unnamed_1
	.align		8
        /*0010*/ 	.dword	_ZN40_INTERNAL_b1eadcdc_4_k_cu_25041e54_298464cuda3std3__45__cpo5beginE
	.align		8
        /*0018*/ 	.dword	_ZN40_INTERNAL_b1eadcdc_4_k_cu_25041e54_298464cuda3std3__45__cpo3endE
	.align		8
        /*0020*/ 	.dword	_ZN40_INTERNAL_b1eadcdc_4_k_cu_25041e54_298464cuda3std3__45__cpo6cbeginE
	.align		8
        /*0028*/ 	.dword	_ZN40_INTERNAL_b1eadcdc_4_k_cu_25041e54_298464cuda3std3__45__cpo4cendE
	.align		8
        /*0030*/ 	.dword	_ZN40_INTERNAL_b1eadcdc_4_k_cu_25041e54_298464cuda3std3__442_GLOBAL__N__b1eadcdc_4_k_cu_25041e54_298466ignoreE
	.align		8
        /*0038*/ 	.dword	_ZN40_INTERNAL_b1eadcdc_4_k_cu_25041e54_298464cuda3std3__419piecewise_constructE
	.align		8
        /*0040*/ 	.dword	_ZN40_INTERNAL_b1eadcdc_4_k_cu_25041e54_298464cuda3std3__48in_placeE
	.align		8
        /*0048*/ 	.dword	_ZN40_INTERNAL_b1eadcdc_4_k_cu_25041e54_298464cuda3std6ranges3__45__cpo4swapE
	.align		8
        /*0050*/ 	.dword	_ZN40_INTERNAL_b1eadcdc_4_k_cu_25041e54_298464cuda3std6ranges3__45__cpo9iter_moveE
	.align		8
        /*0058*/ 	.dword	_ZN40_INTERNAL_b1eadcdc_4_k_cu_25041e54_298464cute7productE
	.align		8
        /*0060*/ 	.dword	_ZN40_INTERNAL_b1eadcdc_4_k_cu_25041e54_298464cute1_E
	.align		8
        /*0068*/ 	.dword	$str$22
	.align		8
        /*0070*/ 	.dword	$str$23


//--------------------- .text._ZN7cutlass13device_kernelINS_4gemm6kernel13GemmUniversalIN4cute5tupleIJiiiiEEENS1_10collective13CollectiveMmaINS1_34MainloopSm90TmaGmmaWarpSpecializedILi5ENS5_IJNS4_1CILi4EEESB_NSA_ILi1EEEEEENS1_35KernelTmaWarpSpecializedCooperativeEEENS5_IJNSA_ILi128EEESG_NSA_ILi64EEEEEENS_6half_tENS5_IJlSC_lEEESJ_NS5_IJSC_llEEENS4_8TiledMMAINS4_8MMA_AtomIJNS4_4SM904GMMA26MMA_64x128x16_F32F16F16_SSILNSP_5MajorE0ELSR_1ELNSP_7ScaleInE1ELSS_1EEEEEENS4_6LayoutINS5_IJNSA_ILi2EEESC_SC_EEENS5_IJSC_NSA_ILi0EEESY_EEEEENS5_IJNS4_10UnderscoreES11_S11_EEEEENS4_23SM90_TMA_LOAD_MULTICASTENS4_14ComposedLayoutINS4_7SwizzleILi3ELi4ELi3EEENS4_18smem_ptr_flag_bitsILi16EEENSV_INS5_IJNSA_ILi8EEESH_EEENS5_IJSH_SC_EEEEEEEvNS4_8identityES14_NS15_IS17_S19_NSV_INS5_IJSH_S1A_EEENS5_IJSC_SH_EEEEEEEvS1F_EENS_8epilogue10collective6detail29Sm90TmaWarpSpecializedAdapterINS1M_15DefaultEpilogueISJ_SK_SK_NS1L_6thread17LinearCombinationISJ_Li1EffLNS1Q_9ScaleType4KindE0ELNS_15FloatRoundStyleE2ESJ_EENS1_15EpilogueDefaultEEEEEvvEEEEvNT_6ParamsE --------------------------
	.section	.text._ZN7cutlass13device_kernelINS_4gemm6kernel13GemmUniversalIN4cute5tupleIJiiiiEEENS1_10collective13CollectiveMmaINS1_34MainloopSm90TmaGmmaWarpSpecializedILi5ENS5_IJNS4_1CILi4EEESB_NSA_ILi1EEEEEENS1_35KernelTmaWarpSpecializedCooperativeEEENS5_IJNSA_ILi128EEESG_NSA_ILi64EEEEEENS_6half_tENS5_IJlSC_lEEESJ_NS5_IJSC_llEEENS4_8TiledMMAINS4_8MMA_AtomIJNS4_4SM904GMMA26MMA_64x128x16_F32F16F16_SSILNSP_5MajorE0ELSR_1ELNSP_7ScaleInE1ELSS_1EEEEEENS4_6LayoutINS5_IJNSA_ILi2EEESC_SC_EEENS5_IJSC_NSA_ILi0EEESY_EEEEENS5_IJNS4_10UnderscoreES11_S11_EEEEENS4_23SM90_TMA_LOAD_MULTICASTENS4_14ComposedLayoutINS4_7SwizzleILi3ELi4ELi3EEENS4_18smem_ptr_flag_bitsILi16EEENSV_INS5_IJNSA_ILi8EEESH_EEENS5_IJSH_SC_EEEEEEEvNS4_8identityES14_NS15_IS17_S19_NSV_INS5_IJSH_S1A_EEENS5_IJSC_SH_EEEEEEEvS1F_EENS_8epilogue10collective6detail29Sm90TmaWarpSpecializedAdapterINS1M_15DefaultEpilogueISJ_SK_SK_NS1L_6thread17LinearCombinationISJ_Li1EffLNS1Q_9ScaleType4KindE0ELNS_15FloatRoundStyleE2ESJ_EENS1_15EpilogueDefaultEEEEEvvEEEEvNT_6ParamsE,"ax",@progbits
	.align	128
.text._ZN7cutlass13device_kernelINS_4gemm6kernel13GemmUniversalIN4cute5tupleIJiiiiEEENS1_10collective13CollectiveMmaINS1_34MainloopSm90TmaGmmaWarpSpecializedILi5ENS5_IJNS4_1CILi4EEESB_NSA_ILi1EEEEEENS1_35KernelTmaWarpSpecializedCooperativeEEENS5_IJNSA_ILi128EEESG_NSA_ILi64EEEEEENS_6half_tENS5_IJlSC_lEEESJ_NS5_IJSC_llEEENS4_8TiledMMAINS4_8MMA_AtomIJNS4_4SM904GMMA26MMA_64x128x16_F32F16F16_SSILNSP_5MajorE0ELSR_1ELNSP_7ScaleInE1ELSS_1EEEEEENS4_6LayoutINS5_IJNSA_ILi2EEESC_SC_EEENS5_IJSC_NSA_ILi0EEESY_EEEEENS5_IJNS4_10UnderscoreES11_S11_EEEEENS4_23SM90_TMA_LOAD_MULTICASTENS4_14ComposedLayoutINS4_7SwizzleILi3ELi4ELi3EEENS4_18smem_ptr_flag_bitsILi16EEENSV_INS5_IJNSA_ILi8EEESH_EEENS5_IJSH_SC_EEEEEEEvNS4_8identityES14_NS15_IS17_S19_NSV_INS5_IJSH_S1A_EEENS5_IJSC_SH_EEEEEEEvS1F_EENS_8epilogue10collective6detail29Sm90TmaWarpSpecializedAdapterINS1M_15DefaultEpilogueISJ_SK_SK_NS1L_6thread17LinearCombinationISJ_Li1EffLNS1Q_9ScaleType4KindE0ELNS_15FloatRoundStyleE2ESJ_EENS1_15EpilogueDefaultEEEEEvvEEEEvNT_6ParamsE:
        .type           _ZN7cutlass13device_kernelINS_4gemm6kernel13GemmUniversalIN4cute5tupleIJiiiiEEENS1_10collective13CollectiveMmaINS1_34MainloopSm90TmaGmmaWarpSpecializedILi5ENS5_IJNS4_1CILi4EEESB_NSA_ILi1EEEEEENS1_35KernelTmaWarpSpecializedCooperativeEEENS5_IJNSA_ILi128EEESG_NSA_ILi64EEEEEENS_6half_tENS5_IJlSC_lEEESJ_NS5_IJSC_llEEENS4_8TiledMMAINS4_8MMA_AtomIJNS4_4SM904GMMA26MMA_64x128x16_F32F16F16_SSILNSP_5MajorE0ELSR_1ELNSP_7ScaleInE1ELSS_1EEEEEENS4_6LayoutINS5_IJNSA_ILi2EEESC_SC_EEENS5_IJSC_NSA_ILi0EEESY_EEEEENS5_IJNS4_10UnderscoreES11_S11_EEEEENS4_23SM90_TMA_LOAD_MULTICASTENS4_14ComposedLayoutINS4_7SwizzleILi3ELi4ELi3EEENS4_18smem_ptr_flag_bitsILi16EEENSV_INS5_IJNSA_ILi8EEESH_EEENS5_IJSH_SC_EEEEEEEvNS4_8identityES14_NS15_IS17_S19_NSV_INS5_IJSH_S1A_EEENS5_IJSC_SH_EEEEEEEvS1F_EENS_8epilogue10collective6detail29Sm90TmaWarpSpecializedAdapterINS1M_15DefaultEpilogueISJ_SK_SK_NS1L_6thread17LinearCombinationISJ_Li1EffLNS1Q_9ScaleType4KindE0ELNS_15FloatRoundStyleE2ESJ_EENS1_15EpilogueDefaultEEEEEvvEEEEvNT_6ParamsE,@function
        .size           _ZN7cutlass13device_kernelINS_4gemm6kernel13GemmUniversalIN4cute5tupleIJiiiiEEENS1_10collective13CollectiveMmaINS1_34MainloopSm90TmaGmmaWarpSpecializedILi5ENS5_IJNS4_1CILi4EEESB_NSA_ILi1EEEEEENS1_35KernelTmaWarpSpecializedCooperativeEEENS5_IJNSA_ILi128EEESG_NSA_ILi64EEEEEENS_6half_tENS5_IJlSC_lEEESJ_NS5_IJSC_llEEENS4_8TiledMMAINS4_8MMA_AtomIJNS4_4SM904GMMA26MMA_64x128x16_F32F16F16_SSILNSP_5MajorE0ELSR_1ELNSP_7ScaleInE1ELSS_1EEEEEENS4_6LayoutINS5_IJNSA_ILi2EEESC_SC_EEENS5_IJSC_NSA_ILi0EEESY_EEEEENS5_IJNS4_10UnderscoreES11_S11_EEEEENS4_23SM90_TMA_LOAD_MULTICASTENS4_14ComposedLayoutINS4_7SwizzleILi3ELi4ELi3EEENS4_18smem_ptr_flag_bitsILi16EEENSV_INS5_IJNSA_ILi8EEESH_EEENS5_IJSH_SC_EEEEEEEvNS4_8identityES14_NS15_IS17_S19_NSV_INS5_IJSH_S1A_EEENS5_IJSC_SH_EEEEEEEvS1F_EENS_8epilogue10collective6detail29Sm90TmaWarpSpecializedAdapterINS1M_15DefaultEpilogueISJ_SK_SK_NS1L_6thread17LinearCombinationISJ_Li1EffLNS1Q_9ScaleType4KindE0ELNS_15FloatRoundStyleE2ESJ_EENS1_15EpilogueDefaultEEEEEvvEEEEvNT_6ParamsE,(.L_x_199 - _ZN7cutlass13device_kernelINS_4gemm6kernel13GemmUniversalIN4cute5tupleIJiiiiEEENS1_10collective13CollectiveMmaINS1_34MainloopSm90TmaGmmaWarpSpecializedILi5ENS5_IJNS4_1CILi4EEESB_NSA_ILi1EEEEEENS1_35KernelTmaWarpSpecializedCooperativeEEENS5_IJNSA_ILi128EEESG_NSA_ILi64EEEEEENS_6half_tENS5_IJlSC_lEEESJ_NS5_IJSC_llEEENS4_8TiledMMAINS4_8MMA_AtomIJNS4_4SM904GMMA26MMA_64x128x16_F32F16F16_SSILNSP_5MajorE0ELSR_1ELNSP_7ScaleInE1ELSS_1EEEEEENS4_6LayoutINS5_IJNSA_ILi2EEESC_SC_EEENS5_IJSC_NSA_ILi0EEESY_EEEEENS5_IJNS4_10UnderscoreES11_S11_EEEEENS4_23SM90_TMA_LOAD_MULTICASTENS4_14ComposedLayoutINS4_7SwizzleILi3ELi4ELi3EEENS4_18smem_ptr_flag_bitsILi16EEENSV_INS5_IJNSA_ILi8EEESH_EEENS5_IJSH_SC_EEEEEEEvNS4_8identityES14_NS15_IS17_S19_NSV_INS5_IJSH_S1A_EEENS5_IJSC_SH_EEEEEEEvS1F_EENS_8epilogue10collective6detail29Sm90TmaWarpSpecializedAdapterINS1M_15DefaultEpilogueISJ_SK_SK_NS1L_6thread17LinearCombinationISJ_Li1EffLNS1Q_9ScaleType4KindE0ELNS_15FloatRoundStyleE2ESJ_EENS1_15EpilogueDefaultEEEEEvvEEEEvNT_6ParamsE)
        .other          _ZN7cutlass13device_kernelINS_4gemm6kernel13GemmUniversalIN4cute5tupleIJiiiiEEENS1_10collective13CollectiveMmaINS1_34MainloopSm90TmaGmmaWarpSpecializedILi5ENS5_IJNS4_1CILi4EEESB_NSA_ILi1EEEEEENS1_35KernelTmaWarpSpecializedCooperativeEEENS5_IJNSA_ILi128EEESG_NSA_ILi64EEEEEENS_6half_tENS5_IJlSC_lEEESJ_NS5_IJSC_llEEENS4_8TiledMMAINS4_8MMA_AtomIJNS4_4SM904GMMA26MMA_64x128x16_F32F16F16_SSILNSP_5MajorE0ELSR_1ELNSP_7ScaleInE1ELSS_1EEEEEENS4_6LayoutINS5_IJNSA_ILi2EEESC_SC_EEENS5_IJSC_NSA_ILi0EEESY_EEEEENS5_IJNS4_10UnderscoreES11_S11_EEEEENS4_23SM90_TMA_LOAD_MULTICASTENS4_14ComposedLayoutINS4_7SwizzleILi3ELi4ELi3EEENS4_18smem_ptr_flag_bitsILi16EEENSV_INS5_IJNSA_ILi8EEESH_EEENS5_IJSH_SC_EEEEEEEvNS4_8identityES14_NS15_IS17_S19_NSV_INS5_IJSH_S1A_EEENS5_IJSC_SH_EEEEEEEvS1F_EENS_8epilogue10collective6detail29Sm90TmaWarpSpecializedAdapterINS1M_15DefaultEpilogueISJ_SK_SK_NS1L_6thread17LinearCombinationISJ_Li1EffLNS1Q_9ScaleType4KindE0ELNS_15FloatRoundStyleE2ESJ_EENS1_15EpilogueDefaultEEEEEvvEEEEvNT_6ParamsE,@"STO_CUDA_ENTRY STV_DEFAULT"
_ZN7cutlass13device_kernelINS_4gemm6kernel13GemmUniversalIN4cute5tupleIJiiiiEEENS1_10collective13CollectiveMmaINS1_34MainloopSm90TmaGmmaWarpSpecializedILi5ENS5_IJNS4_1CILi4EEESB_NSA_ILi1EEEEEENS1_35KernelTmaWarpSpecializedCooperativeEEENS5_IJNSA_ILi128EEESG_NSA_ILi64EEEEEENS_6half_tENS5_IJlSC_lEEESJ_NS5_IJSC_llEEENS4_8TiledMMAINS4_8MMA_AtomIJNS4_4SM904GMMA26MMA_64x128x16_F32F16F16_SSILNSP_5MajorE0ELSR_1ELNSP_7ScaleInE1ELSS_1EEEEEENS4_6LayoutINS5_IJNSA_ILi2EEESC_SC_EEENS5_IJSC_NSA_ILi0EEESY_EEEEENS5_IJNS4_10UnderscoreES11_S11_EEEEENS4_23SM90_TMA_LOAD_MULTICASTENS4_14ComposedLayoutINS4_7SwizzleILi3ELi4ELi3EEENS4_18smem_ptr_flag_bitsILi16EEENSV_INS5_IJNSA_ILi8EEESH_EEENS5_IJSH_SC_EEEEEEEvNS4_8identityES14_NS15_IS17_S19_NSV_INS5_IJSH_S1A_EEENS5_IJSC_SH_EEEEEEEvS1F_EENS_8epilogue10collective6detail29Sm90TmaWarpSpecializedAdapterINS1M_15DefaultEpilogueISJ_SK_SK_NS1L_6thread17LinearCombinationISJ_Li1EffLNS1Q_9ScaleType4KindE0ELNS_15FloatRoundStyleE2ESJ_EENS1_15EpilogueDefaultEEEEEvvEEEEvNT_6ParamsE:
[----:B------:R-:W0:Y:S01]  /*0000*/  LDC R1, c[0x0][0x28] ;  /* 0x00000a00ff017b82 */ /* 0x000e220000000800 */
[----:B------:R-:W1:Y:S01]  /*0010*/  S2R R95, SR_TID.X ;  /* 0x00000000005f7919 */ /* 0x000e620000002100 */
[----:B------:R-:W-:Y:S01]  /*0020*/  ELECT P0, URZ, PT ;  /* 0x00000000003f782f */ /* 0x000fe20003800000 */
[----:B------:R-:W-:Y:S01]  /*0030*/  BSSY B0, `(.L_x_0) ;  /* 0x000000f000007945 */ /* 0x000fe20003800000 */
[--C-:B-1----:R-:W-:Y:S02]  /*0040*/  SHF.R.U32.HI R0, RZ, 0x5, R95.reuse ;  /* 0x00000005ff007819 */ /* 0x102fe4000001165f */
[----:B------:R-:W-:-:S03]  /*0050*/  SHF.R.U32.HI R7, RZ, 0x7, R95 ;  /* 0x00000007ff077819 */ /* 0x000fc6000001165f */
[----:B------:R-:W1:Y:S04]  /*0060*/  SHFL.IDX PT, R3, R0, RZ, 0x1f ;  /* 0x00001fff00037589 */ /* 0x000e6800000e0000 */
[----:B------:R2:W3:Y:S01]  /*0070*/  SHFL.IDX PT, R2, R7, RZ, 0x1f ;  /* 0x00001fff07027589 */ /* 0x0004e200000e0000 */
[----:B-1----:R-:W-:-:S13]  /*0080*/  ISETP.NE.OR P0, PT, R3, RZ, !P0 ;  /* 0x000000ff0300720c */ /* 0x002fda0004705670 */
[----:B0-23--:R-:W-:Y:S05]  /*0090*/  @P0 BRA `(.L_x_1) ;  /* 0x0000000000200947 */ /* 0x00dfea0003800000 */
[----:B------:R-:W-:Y:S02]  /*00a0*/  ULDC.64 UR4, c[0x0][0x198] ;  /* 0x0000660000047ab9 */ /* 0x000fe40000000a00 */
[----:B------:R-:W-:Y:S02]  /*00b0*/  UIADD3 UR6, UP0, UR4, 0xf0, URZ ;  /* 0x000000f004067890 */ /* 0x000fe4000ff1e03f */
[----:B------:R-:W-:Y:S02]  /*00c0*/  UIADD3 UR4, UP1, UR4, 0x1f0, URZ ;  /* 0x000001f004047890 */ /* 0x000fe4000ff3e03f */
[----:B------:R-:W-:Y:S02]  /*00d0*/  UIADD3.X UR7, URZ, UR5, URZ, UP0, !UPT ;  /* 0x000000053f077290 */ /* 0x000fe400087fe43f */
[----:B------:R-:W-:-:S07]  /*00e0*/  UIADD3.X UR5, URZ, UR5, URZ, UP1, !UPT ;  /* 0x000000053f057290 */ /* 0x000fce0008ffe43f */
[----:B------:R0:W-:Y:S02]  /*00f0*/  UTMACCTL.PF [UR6] ;  /* 0x00000000060079b9 */ /* 0x0001e40008040000 */
[----:B------:R0:W-:Y:S02]  /*0100*/  UTMACCTL.PF [UR4] ;  /* 0x00000000040079b9 */ /* 0x0001e40008040000 */
[----:B0-----:R-:W-:Y:S01]  /*0110*/  NOP ;  /* 0x0000000000007918 */ /* 0x001fe20000000000 */
.L_x_1:
[----:B------:R-:W-:Y:S05]  /*0120*/  BSYNC B0 ;  /* 0x0000000000007941 */ /* 0x000fea0003800000 */
.L_x_0:
[----:B------:R-:W0:Y:S01]  /*0130*/  SHFL.IDX PT, R5, R0, RZ, 0x1f ;  /* 0x00001fff00057589 */ /* 0x000e2200000e0000 */
[----:B------:R-:W-:-:S04]  /*0140*/  SHF.R.S32.HI R4, RZ, 0x1f, R95 ;  /* 0x0000001fff047819 */ /* 0x000fc8000001145f */
[----:B------:R-:W-:Y:S02]  /*0150*/  LEA.HI R4, R4, R95, RZ, 0x7 ;  /* 0x0000005f04047211 */ /* 0x000fe400078f38ff */
[----:B0-----:R-:W-:-:S13]  /*0160*/  ISETP.NE.AND P0, PT, R5, RZ, PT ;  /* 0x000000ff0500720c */ /* 0x001fda0003f05270 */
[----:B------:R-:W-:Y:S05]  /*0170*/  @P0 BRA `(.L_x_2) ;  /* 0x0000000000600947 */ /* 0x000fea0003800000 */
[----:B------:R-:W0:Y:S01]  /*0180*/  S2UR UR8, SR_CgaCtaId ;  /* 0x00000000000879c3 */ /* 0x000e220000008800 */
[----:B------:R-:W-:Y:S01]  /*0190*/  UMOV UR4, 0x400 ;  /* 0x0000040000047882 */ /* 0x000fe20000000000 */
[----:B------:R-:W-:Y:S01]  /*01a0*/  UMOV UR5, 0x1 ;  /* 0x0000000100057882 */ /* 0x000fe20000000000 */
[----:B------:R-:W-:Y:S01]  /*01b0*/  UMOV UR6, 0xe ;  /* 0x0000000e00067882 */ /* 0x000fe20000000000 */
[----:B------:R-:W-:Y:S01]  /*01c0*/  ELECT P0, URZ, PT ;  /* 0x00000000003f782f */ /* 0x000fe20003800000 */
[----:B------:R-:W-:-:S04]  /*01d0*/  UIADD3 UR6, -UR6, 0x100000, URZ ;  /* 0x0010000006067890 */ /* 0x000fc8000fffe13f */
[----:B------:R-:W-:Y:S02]  /*01e0*/  USHF.L.U32 UR7, UR6, 0xb, URZ ;  /* 0x0000000b06077899 */ /* 0x000fe4000800063f */
[----:B------:R-:W-:Y:S02]  /*01f0*/  USHF.L.U32 UR6, UR6, 0x1, URZ ;  /* 0x0000000106067899 */ /* 0x000fe4000800063f */
[----:B0-----:R-:W-:Y:S02]  /*0200*/  ULEA UR8, UR8, UR4, 0x18 ;  /* 0x0000000408087291 */ /* 0x001fe4000f8ec03f */
[----:B------:R-:W-:-:S04]  /*0210*/  UIADD3 UR4, -UR5, 0x100000, URZ ;  /* 0x0010000005047890 */ /* 0x000fc8000fffe13f */
[----:B------:R-:W-:Y:S02]  /*0220*/  USHF.L.U32 UR5, UR4, 0xb, URZ ;  /* 0x0000000b04057899 */ /* 0x000fe4000800063f */
[----:B------:R-:W-:Y:S01]  /*0230*/  USHF.L.U32 UR4, UR4, 0x1, URZ ;  /* 0x0000000104047899 */ /* 0x000fe2000800063f */
[----:B------:R-:W0:Y:S11]  /*0240*/  FENCE.VIEW.ASYNC.S ;  /* 0x00000000000073c6 */ /* 0x000e360000000000 */
[----:B0-----:R0:W1:Y:S01]  /*0250*/  SYNCS.EXCH.64 URZ, [UR8], UR4 ;  /* 0x00000004083f75b2 */ /* 0x0010620008000100 */
[----:B------:R0:W2:Y:S01]  /*0260*/  SYNCS.EXCH.64 URZ, [UR8+0x28], UR6 ;  /* 0x00002806083f75b2 */ /* 0x0000a20008000100 */
[----:B------:R0:W3:Y:S01]  /*0270*/  SYNCS.EXCH.64 URZ, [UR8+0x8], UR4 ;  /* 0x00000804083f75b2 */ /* 0x0000e20008000100 */
[----:B------:R0:W4:Y:S01]  /*0280*/  SYNCS.EXCH.64 URZ, [UR8+0x30], UR6 ;  /* 0x00003006083f75b2 */ /* 0x0001220008000100 */
[----:B------:R0:W0:Y:S01]  /*0290*/  SYNCS.EXCH.64 URZ, [UR8+0x10], UR4 ;  /* 0x00001004083f75b2 */ /* 0x0000220008000100 */
[----:B------:R0:W0:Y:S01]  /*02a0*/  SYNCS.EXCH.64 URZ, [UR8+0x38], UR6 ;  /* 0x00003806083f75b2 */ /* 0x0000220008000100 */
[----:B------:R0:W0:Y:S01]  /*02b0*/  SYNCS.EXCH.64 URZ, [UR8+0x18], UR4 ;  /* 0x00001804083f75b2 */ /* 0x0000220008000100 */
[----:B------:R0:W0:Y:S01]  /*02c0*/  SYNCS.EXCH.64 URZ, [UR8+0x40], UR6 ;  /* 0x00004006083f75b2 */ /* 0x0000220008000100 */
[----:B------:R0:W0:Y:S01]  /*02d0*/  SYNCS.EXCH.64 URZ, [UR8+0x20], UR4 ;  /* 0x00002004083f75b2 */ /* 0x0000220008000100 */
[----:B------:R0:W0:Y:S01]  /*02e0*/  SYNCS.EXCH.64 URZ, [UR8+0x48], UR6 ;  /* 0x00004806083f75b2 */ /* 0x0000220008000100 */
[----:B------:R-:W-:Y:S01]  /*02f0*/  NOP ;  /* 0x0000000000007918 */ /* 0x000fe20000000000 */
.L_x_2:
[----:B0-----:R-:W0:Y:S01]  /*0300*/  S2UR UR8, SR_CTAID.X ;  /* 0x00000000000879c3 */ /* 0x001e220000002500 */
[----:B------:R-:W-:Y:S01]  /*0310*/  LOP3.LUT R4, R4, 0xffffff80, RZ, 0xc0, !PT ;  /* 0xffffff8004047812 */ /* 0x000fe200078ec0ff */
[----:B------:R-:W5:Y:S01]  /*0320*/  SHFL.IDX PT, R0, R0, RZ, 0x1f ;  /* 0x00001fff00007589 */ /* 0x000f6200000e0000 */
[----:B------:R-:W-:Y:S01]  /*0330*/  SHF.R.S32.HI R10, RZ, 0x1f, R5 ;  /* 0x0000001fff0a7819 */ /* 0x000fe20000011405 */
[----:B------:R-:W-:Y:S01]  /*0340*/  ULDC UR4, c[0x0][0x150] ;  /* 0x0000540000047ab9 */ /* 0x000fe20000000800 */
[----:B------:R-:W-:Y:S01]  /*0350*/  ELECT P0, URZ, PT ;  /* 0x00000000003f782f */ /* 0x000fe20003800000 */
[----:B------:R-:W-:Y:S01]  /*0360*/  IMAD.IADD R8, R95, 0x1, -R4 ;  /* 0x000000015f087824 */ /* 0x000fe200078e0a04 */
[----:B------:R-:W-:Y:S01]  /*0370*/  LEA.HI R10, R10, R5, RZ, 0x2 ;  /* 0x000000050a0a7211 */ /* 0x000fe200078f10ff */
[----:B------:R-:W1:Y:S01]  /*0380*/  S2R R4, SR_CTAID.Y ;  /* 0x0000000000047919 */ /* 0x000e620000002600 */
[----:B------:R-:W2:Y:S01]  /*0390*/  LDC R12, c[0x0][0x144] ;  /* 0x00005100ff0c7b82 */ /* 0x000ea20000000800 */
[----:B------:R-:W-:Y:S01]  /*03a0*/  NOP ;  /* 0x0000000000007918 */ /* 0x000fe20000000000 */
[----:B------:R-:W-:Y:S01]  /*03b0*/  SHF.R.S32.HI R9, RZ, 0x1f, R8 ;  /* 0x0000001fff097819 */ /* 0x000fe20000011408 */
[----:B------:R-:W-:Y:S01]  /*03c0*/  NOP ;  /* 0x0000000000007918 */ /* 0x000fe20000000000 */
[----:B------:R-:W-:Y:S01]  /*03d0*/  LOP3.LUT R10, R10, 0x3ffffffc, RZ, 0xc0, !PT ;  /* 0x3ffffffc0a0a7812 */ /* 0x000fe200078ec0ff */
[----:B------:R-:W-:Y:S01]  /*03e0*/  IMAD.MOV.U32 R22, RZ, RZ, 0x1 ;  /* 0x00000001ff167424 */ /* 0x000fe200078e00ff */
[----:B------:R-:W-:-:S02]  /*03f0*/  LEA.HI R9, R9, R8, RZ, 0x3 ;  /* 0x0000000809097211 */ /* 0x000fc400078f18ff */
[----:B------:R-:W3:Y:S01]  /*0400*/  LDC R13, c[0x0][0x140] ;  /* 0x00005000ff0d7b82 */ /* 0x000ee20000000800 */
[----:B------:R-:W-:Y:S01]  /*0410*/  IMAD.IADD R10, R5, 0x1, -R10 ;  /* 0x00000001050a7824 */ /* 0x000fe200078e0a0a */
[--C-:B------:R-:W-:Y:S02]  /*0420*/  SHF.R.S32.HI R6, RZ, 0x3, R9.reuse ;  /* 0x00000003ff067819 */ /* 0x100fe40000011409 */
[----:B------:R-:W-:Y:S02]  /*0430*/  SHF.R.S32.HI R9, RZ, 0x1f, R9 ;  /* 0x0000001fff097819 */ /* 0x000fe40000011409 */
[----:B------:R-:W-:Y:S02]  /*0440*/  ISETP.NE.AND P3, PT, R2, RZ, PT ;  /* 0x000000ff0200720c */ /* 0x000fe40003f65270 */
[----:B0-----:R-:W-:Y:S02]  /*0450*/  I2FP.F32.U32 R11, UR8 ;  /* 0x00000008000b7c45 */ /* 0x001fe40008201000 */
[----:B------:R-:W-:-:S02]  /*0460*/  LEA.HI R9, R9, R6, RZ, 0x2 ;  /* 0x0000000609097211 */ /* 0x000fc400078f10ff */
[----:B-----5:R-:W-:Y:S01]  /*0470*/  ISETP.NE.OR P0, PT, R0, RZ, !P0 ;  /* 0x000000ff0000720c */ /* 0x020fe20004705670 */
[----:B------:R-:W-:Y:S01]  /*0480*/  FMUL R11, R11, UR4 ;  /* 0x000000040b0b7c20 */ /* 0x000fe20008400000 */
[----:B------:R-:W-:Y:S01]  /*0490*/  LOP3.LUT R9, R9, 0xfffffffc, RZ, 0xc0, !PT ;  /* 0xfffffffc09097812 */ /* 0x000fe200078ec0ff */
[----:B------:R-:W-:Y:S01]  /*04a0*/  ULDC UR4, c[0x0][0x154] ;  /* 0x0000550000047ab9 */ /* 0x000fe20000000800 */
[----:B------:R-:W-:-:S03]  /*04b0*/  SHF.R.S32.HI R0, RZ, 0x1f, R3 ;  /* 0x0000001fff007819 */ /* 0x000fc60000011403 */
[----:B------:R-:W0:Y:S01]  /*04c0*/  F2I.U32.TRUNC.NTZ R11, R11 ;  /* 0x0000000b000b7305 */ /* 0x000e22000020f000 */
[----:B------:R-:W-:Y:S01]  /*04d0*/  IMAD.IADD R9, R6, 0x1, -R9 ;  /* 0x0000000106097824 */ /* 0x000fe200078e0a09 */
[----:B------:R-:W-:-:S03]  /*04e0*/  LEA.HI R0, R0, R3, RZ, 0x2 ;  /* 0x0000000300007211 */ /* 0x000fc600078f10ff */
[----:B------:R-:W-:Y:S01]  /*04f0*/  IMAD R10, R10, 0x4, R9 ;  /* 0x000000040a0a7824 */ /* 0x000fe200078e0209 */
[----:B------:R-:W-:Y:S01]  /*0500*/  VOTEU.ALL UP0, P0 ;  /* 0x00000000003f7886 */ /* 0x000fe20000000000 */
[----:B------:R-:W-:Y:S01]  /*0510*/  LOP3.LUT R0, R0, 0xfffffffc, RZ, 0xc0, !PT ;  /* 0xfffffffc00007812 */ /* 0x000fe200078ec0ff */
[----:B------:R-:W-:Y:S01]  /*0520*/  VOTEU.ALL UP1, P0 ;  /* 0x00000000003f7886 */ /* 0x000fe20000020000 */
[C---:B------:R-:W-:Y:S01]  /*0530*/  IMAD.SHL.U32 R19, R10.reuse, 0x4, RZ ;  /* 0x000000040a137824 */ /* 0x040fe200078e00ff */
[----:B------:R-:W-:Y:S01]  /*0540*/  SHF.R.S32.HI R9, RZ, 0x1f, R10 ;  /* 0x0000001fff097819 */ /* 0x000fe2000001140a */
[----:B------:R-:W5:Y:S01]  /*0550*/  @!UP0 S2UR UR7, SR_CgaCtaId ;  /* 0x00000000000789c3 */ /* 0x000f620000008800 */
[----:B------:R-:W-:Y:S01]  /*0560*/  IMAD.IADD R3, R3, 0x1, -R0 ;  /* 0x0000000103037824 */ /* 0x000fe200078e0a00 */
[----:B------:R-:W-:Y:S01]  /*0570*/  @!UP0 UMOV UR6, 0x400 ;  /* 0x0000040000068882 */ /* 0x000fe20000000000 */
[----:B------:R-:W-:Y:S01]  /*0580*/  LEA.HI R9, R9, R10, RZ, 0x2 ;  /* 0x0000000a09097211 */ /* 0x000fe200078f10ff */
[----:B0-----:R-:W-:Y:S01]  /*0590*/  IMAD.MOV R15, RZ, RZ, -R11 ;  /* 0x000000ffff0f7224 */ /* 0x001fe200078e0a0b */
[----:B------:R-:W-:-:S02]  /*05a0*/  LOP3.LUT R19, R10, 0xc, R19, 0x78, !PT ;  /* 0x0000000c0a137812 */ /* 0x000fc400078e7813 */
[----:B------:R-:W-:Y:S01]  /*05b0*/  LOP3.LUT R11, R9, 0xfffffffc, RZ, 0xc0, !PT ;  /* 0xfffffffc090b7812 */ /* 0x000fe200078ec0ff */
[----:B--2---:R-:W-:Y:S01]  /*05c0*/  IMAD R6, R12, R15, UR8 ;  /* 0x000000080c067e24 */ /* 0x004fe2000f8e020f */
[----:B-1----:R-:W-:Y:S01]  /*05d0*/  I2FP.F32.U32 R12, R4 ;  /* 0x00000004000c7245 */ /* 0x002fe20000201000 */
[----:B------:R-:W0:Y:S01]  /*05e0*/  LDC R9, c[0x0][0x148] ;  /* 0x00005200ff097b82 */ /* 0x000e220000000800 */
[----:B------:R-:W-:Y:S01]  /*05f0*/  ISETP.NE.AND P1, PT, R3, 0x3, PT ;  /* 0x000000030300780c */ /* 0x000fe20003f25270 */
[----:B------:R-:W-:Y:S01]  /*0600*/  IMAD.IADD R11, R10, 0x1, -R11 ;  /* 0x000000010a0b7824 */ /* 0x000fe200078e0a0b */
[----:B---3--:R-:W-:Y:S01]  /*0610*/  ISETP.EQ.U32.AND P2, PT, R13, 0x1, PT ;  /* 0x000000010d00780c */ /* 0x008fe20003f42070 */
[----:B------:R-:W-:Y:S01]  /*0620*/  FMUL R12, R12, UR4 ;  /* 0x000000040c0c7c20 */ /* 0x000fe20008400000 */
[----:B------:R-:W-:Y:S01]  /*0630*/  UMOV UR4, 0x20 ;  /* 0x0000002000047882 */ /* 0x000fe20000000000 */
[----:B------:R-:W-:Y:S01]  /*0640*/  ISETP.EQ.OR P1, PT, R3, RZ, !P1 ;  /* 0x000000ff0300720c */ /* 0x000fe20004f22670 */
[----:B------:R-:W-:-:S04]  /*0650*/  @!UP0 UIADD3 UR4, -UR4, 0x100000, URZ ;  /* 0x0010000004048890 */ /* 0x000fc8000fffe13f */
[----:B------:R-:W-:Y:S02]  /*0660*/  @!UP0 USHF.L.U32 UR5, UR4, 0xb, URZ ;  /* 0x0000000b04058899 */ /* 0x000fe4000800063f */
[----:B------:R-:W-:Y:S01]  /*0670*/  @!UP0 USHF.L.U32 UR4, UR4, 0x1, URZ ;  /* 0x0000000104048899 */ /* 0x000fe2000800063f */
[----:B------:R-:W-:Y:S01]  /*0680*/  ISETP.NE.AND P4, PT, R11, R6, PT ;  /* 0x000000060b00720c */ /* 0x000fe20003f85270 */
[----:B------:R-:W1:Y:S01]  /*0690*/  F2I.U32.TRUNC.NTZ R12, R12 ;  /* 0x0000000c000c7305 */ /* 0x000e62000020f000 */
[----:B------:R-:W-:Y:S01]  /*06a0*/  ISETP.EQ.AND P1, PT, R2, RZ, P1 ;  /* 0x000000ff0200720c */ /* 0x000fe20000f22270 */
[----:B-----5:R-:W-:-:S03]  /*06b0*/  @!UP0 ULEA UR6, UR7, UR6, 0x18 ;  /* 0x0000000607068291 */ /* 0x020fc6000f8ec03f */
[----:B------:R-:W-:Y:S01]  /*06c0*/  SEL R18, RZ, 0x1, !P1 ;  /* 0x00000001ff127807 */ /* 0x000fe20004800000 */
[----:B------:R-:W-:Y:S01]  /*06d0*/  VOTEU.ALL UP0, P0 ;  /* 0x00000000003f7886 */ /* 0x000fe20000000000 */
[----:B------:R-:W-:Y:S01]  /*06e0*/  LOP3.LUT P0, RZ, R8, 0x7, RZ, 0xc0, !PT ;  /* 0x0000000708ff7812 */ /* 0x000fe2000780c0ff */
[----:B------:R-:W-:-:S04]  /*06f0*/  VIADD R8, R2, 0xffffffff ;  /* 0xffffffff02087836 */ /* 0x000fc80000000000 */
[----:B------:R-:W-:Y:S02]  /*0700*/  @P4 SHF.R.S32.HI R0, RZ, 0x1f, R19 ;  /* 0x0000001fff004819 */ /* 0x000fe40000011413 */
[----:B------:R-:W-:Y:S01]  /*0710*/  ISETP.LT.U32.AND P0, PT, R19, 0x10, !P0 ;  /* 0x000000101300780c */ /* 0x000fe20004701070 */
[----:B-1----:R-:W-:Y:S01]  /*0720*/  IMAD.MOV R23, RZ, RZ, -R12 ;  /* 0x000000ffff177224 */ /* 0x002fe200078e0a0c */
[----:B------:R-:W-:Y:S01]  /*0730*/  @P4 LEA.HI R0, R0, R19, RZ, 0x2 ;  /* 0x0000001300004211 */ /* 0x000fe200078f10ff */
[----:B------:R-:W1:Y:S02]  /*0740*/  FENCE.VIEW.ASYNC.S ;  /* 0x00000000000073c6 */ /* 0x000e640000000000 */
[----:B-1----:R1:W2:Y:S01]  /*0750*/  @!UP0 SYNCS.EXCH.64 URZ, [UR6+0x60], UR4 ;  /* 0x00006004063f85b2 */ /* 0x0022a20008000100 */
[----:B------:R-:W-:Y:S01]  /*0760*/  ISETP.GE.U32.AND P6, PT, R8, 0x2, PT ;  /* 0x000000020800780c */ /* 0x000fe20003fc6070 */
[----:B0-----:R-:W-:Y:S01]  /*0770*/  IMAD R11, R9, R23, R4 ;  /* 0x00000017090b7224 */ /* 0x001fe200078e0204 */
[----:B------:R-:W-:-:S02]  /*0780*/  @P4 SHF.R.S32.HI R0, RZ, 0x2, R0 ;  /* 0x00000002ff004819 */ /* 0x000fc40000011400 */
[----:B------:R-:W-:Y:S02]  /*0790*/  SEL R18, R18, 0x2, P6 ;  /* 0x0000000212127807 */ /* 0x000fe40003000000 */
[----:B------:R-:W-:Y:S02]  /*07a0*/  @P4 ISETP.NE.AND P5, PT, R0, R11, PT ;  /* 0x0000000b0000420c */ /* 0x000fe40003fa5270 */
[----:B------:R-:W-:Y:S02]  /*07b0*/  SEL R11, RZ, 0x1, !P0 ;  /* 0x00000001ff0b7807 */ /* 0x000fe40004000000 */
[----:B------:R-:W-:Y:S02]  /*07c0*/  @P4 SEL R22, RZ, 0x1, P5 ;  /* 0x00000001ff164807 */ /* 0x000fe40002800000 */
[----:B------:R-:W-:Y:S02]  /*07d0*/  LOP3.LUT R0, R95, 0x7f, RZ, 0xc0, !PT ;  /* 0x0000007f5f007812 */ /* 0x000fe400078ec0ff */
[----:B------:R-:W-:Y:S01]  /*07e0*/  LOP3.LUT R22, R22, R11, RZ, 0xc0, !PT ;  /* 0x0000000b16167212 */ /* 0x000fe200078ec0ff */
[----:B------:R1:W0:Y:S01]  /*07f0*/  @!UP1 SYNCS.EXCH.64 URZ, [UR6+0x68], UR4 ;  /* 0x00006804063f95b2 */ /* 0x0002220008000100 */
[----:B------:R-:W-:Y:S01]  /*0800*/  NOP ;  /* 0x0000000000007918 */ /* 0x000fe20000000000 */
[----:B-12---:R-:W-:Y:S05]  /*0810*/  @!P2 BRA `(.L_x_3) ;  /* 0x000000000008a947 */ /* 0x006fea0003800000 */
[----:B0---4-:R-:W-:Y:S01]  /*0820*/  UCGABAR_ARV ;  /* 0x00000000000079c7 */ /* 0x011fe20008000000 */
[----:B------:R-:W-:Y:S05]  /*0830*/  BRA `(.L_x_4) ;  /* 0x0000000000047947 */ /* 0x000fea0003800000 */
.L_x_3:
[----:B0---4-:R-:W-:Y:S01]  /*0840*/  NOP ;  /* 0x0000000000007918 */ /* 0x011fe20000000000 */
.L_x_4:
[----:B------:R-:W0:Y:S01]  /*0850*/  LDC R2, c[0x0][0x65c] ;  /* 0x00019700ff027b82 */ /* 0x000e220000000800 */
[----:B------:R-:W-:Y:S02]  /*0860*/  IMAD.U32 R10, RZ, RZ, UR8 ;  /* 0x00000008ff0a7e24 */ /* 0x000fe4000f8e00ff */
[----:B------:R-:W-:Y:S01]  /*0870*/  IMAD.MOV.U32 R11, RZ, RZ, RZ ;  /* 0x000000ffff0b7224 */ /* 0x000fe200078e00ff */
[----:B0-----:R-:W-:-:S04]  /*0880*/  ISETP.NE.AND P1, PT, R2, 0x1, PT ;  /* 0x000000010200780c */ /* 0x001fc80003f25270 */
[----:B------:R-:W-:-:S09]  /*0890*/  P2R R5, PR, RZ, 0x2 ;  /* 0x00000002ff057803 */ /* 0x000fd20000000000 */
[----:B------:R-:W0:Y:S01]  /*08a0*/  @P1 LDC R17, c[0x0][0x10] ;  /* 0x00000400ff111b82 */ /* 0x000e220000000800 */
[----:B------:R-:W-:Y:S02]  /*08b0*/  @P1 IMAD.MOV.U32 R5, RZ, RZ, RZ ;  /* 0x000000ffff051224 */ /* 0x000fe400078e00ff */
[----:B------:R-:W-:-:S05]  /*08c0*/  @P1 IMAD.MOV.U32 R15, RZ, RZ, RZ ;  /* 0x000000ffff0f1224 */ /* 0x000fca00078e00ff */
[----:B------:R-:W1:Y:S01]  /*08d0*/  @!P1 LDC R13, c[0x0][0xc] ;  /* 0x00000300ff0d9b82 */ /* 0x000e620000000800 */
[----:B------:R-:W-:Y:S01]  /*08e0*/  ULDC UR4, c[0x0][0xc] ;  /* 0x0000030000047ab9 */ /* 0x000fe20000000800 */
[----:B------:R-:W-:Y:S01]  /*08f0*/  ULDC UR5, c[0x0][0x10] ;  /* 0x0000040000057ab9 */ /* 0x000fe20000000800 */
[----:B------:R-:W-:Y:S01]  /*0900*/  ULDC UR6, c[0x0][0x14] ;  /* 0x0000050000067ab9 */ /* 0x000fe20000000800 */
[----:B------:R-:W-:-:S04]  /*0910*/  UIMAD.WIDE.U32 UR4, UR4, UR5, URZ ;  /* 0x00000005040472a5 */ /* 0x000fc8000f8e003f */
[----:B------:R-:W-:Y:S02]  /*0920*/  UIMAD.WIDE.U32 UR36, UR4, UR6, URZ ;  /* 0x00000006042472a5 */ /* 0x000fe4000f8e003f */
[----:B------:R-:W-:-:S04]  /*0930*/  UIMAD UR42, UR5, UR6, URZ ;  /* 0x00000006052a72a4 */ /* 0x000fc8000f8e023f */
[----:B------:R-:W-:Y:S01]  /*0940*/  UIADD3 UR42, UR37, UR42, URZ ;  /* 0x0000002a252a7290 */ /* 0x000fe2000fffe03f */
[----:B0-----:R-:W-:-:S04]  /*0950*/  @P1 IMAD.WIDE.U32 R16, R17, UR8, R4 ;  /* 0x0000000811101c25 */ /* 0x001fc8000f8e0004 */
[----:B------:R-:W-:Y:S02]  /*0960*/  @P1 IMAD.IADD R17, R17, 0x1, R15 ;  /* 0x0000000111111824 */ /* 0x000fe400078e020f */
[----:B-1----:R-:W-:-:S04]  /*0970*/  @!P1 IMAD.WIDE.U32 R10, R4, R13, R10 ;  /* 0x0000000d040a9225 */ /* 0x002fc800078e000a */
[----:B------:R-:W-:Y:S02]  /*0980*/  @!P1 IMAD.MOV.U32 R16, RZ, RZ, R10 ;  /* 0x000000ffff109224 */ /* 0x000fe400078e000a */
[----:B------:R-:W-:Y:S01]  /*0990*/  @!P1 IMAD.MOV.U32 R17, RZ, RZ, R11 ;  /* 0x000000ffff119224 */ /* 0x000fe200078e000b */
[----:B------:R-:W-:Y:S06]  /*09a0*/  @!P2 BRA `(.L_x_5) ;  /* 0x00000000000ca947 */ /* 0x000fec0003800000 */
[----:B------:R-:W-:Y:S01]  /*09b0*/  UCGABAR_WAIT ;  /* 0x0000000000007dc7 */ /* 0x000fe20008000000 */
[----:B------:R-:W-:Y:S01]  /*09c0*/  CCTL.IVALL ;  /* 0x00000000ff00798f */ /* 0x000fe20002000000 */
[----:B------:R-:W-:Y:S05]  /*09d0*/  BRA `(.L_x_6) ;  /* 0x0000000000047947 */ /* 0x000fea0003800000 */
.L_x_5:
[----:B------:R-:W-:Y:S06]  /*09e0*/  BAR.SYNC.DEFER_BLOCKING 0x0 ;  /* 0x0000000000007b1d */ /* 0x000fec0000010000 */
.L_x_6:
[----:B------:R-:W-:Y:S05]  /*09f0*/  @!P3 BRA `(.L_x_7) ;  /* 0x0000005c00a8b947 */ /* 0x000fea0003800000 */
[----:B------:R-:W-:-:S13]  /*0a00*/  ISETP.GT.U32.AND P0, PT, R8, 0x1, PT ;  /* 0x000000010800780c */ /* 0x000fda0003f04070 */
[----:B------:R-:W-:Y:S05]  /*0a10*/  @P0 EXIT ;  /* 0x000000000000094d */ /* 0x000fea0003800000 */
[----:B------:R-:W-:Y:S01]  /*0a20*/  ULDC.64 UR4, c[0x0][0x650] ;  /* 0x0001940000047ab9 */ /* 0x000fe20000000a00 */
[----:B------:R-:W-:Y:S01]  /*0a30*/  PRMT R3, RZ, 0x7610, R3 ;  /* 0x00007610ff037816 */ /* 0x000fe20000000003 */
[----:B------:R-:W-:Y:S01]  /*0a40*/  IMAD.MOV.U32 R103, RZ, RZ, -0x1 ;  /* 0xffffffffff677424 */ /* 0x000fe200078e00ff */
[----:B------:R-:W-:Y:S01]  /*0a50*/  ISETP.GE.U32.AND P0, PT, R16, UR4, PT ;  /* 0x0000000410007c0c */ /* 0x000fe2000bf06070 */
[----:B------:R-:W-:Y:S02]  /*0a60*/  IMAD.MOV.U32 R100, RZ, RZ, -0x1 ;  /* 0xffffffffff647424 */ /* 0x000fe400078e00ff */
[----:B------:R-:W-:Y:S01]  /*0a70*/  IMAD.MOV.U32 R101, RZ, RZ, -0x1 ;  /* 0xffffffffff657424 */ /* 0x000fe200078e00ff */
[----:B------:R-:W-:-:S13]  /*0a80*/  ISETP.GE.U32.AND.EX P0, PT, R17, UR5, PT, P0 ;  /* 0x0000000511007c0c */ /* 0x000fda000bf06100 */
[----:B------:R-:W-:Y:S05]  /*0a90*/  @P0 BRA `(.L_x_8) ;  /* 0x0000000400280947 */ /* 0x000fea0003800000 */
[----:B------:R-:W0:Y:S01]  /*0aa0*/  LDC.64 R24, c[0x0][0x628] ;  /* 0x00018a00ff187b82 */ /* 0x000e220000000a00 */
[----:B------:R-:W-:Y:S02]  /*0ab0*/  IMAD.MOV.U32 R10, RZ, RZ, R16 ;  /* 0x000000ffff0a7224 */ /* 0x000fe400078e0010 */
[----:B------:R-:W-:-:S05]  /*0ac0*/  IMAD.MOV.U32 R11, RZ, RZ, R17 ;  /* 0x000000ffff0b7224 */ /* 0x000fca00078e0011 */
[----:B------:R-:W1:Y:S08]  /*0ad0*/  LDC R8, c[0x0][0x630] ;  /* 0x00018c00ff087b82 */ /* 0x000e700000000800 */
[----:B------:R-:W2:Y:S01]  /*0ae0*/  LDC.64 R26, c[0x0][0x620] ;  /* 0x00018800ff1a7b82 */ /* 0x000ea20000000a00 */
[----:B0-----:R-:W-:-:S04]  /*0af0*/  ISETP.NE.U32.AND P0, PT, R24, RZ, PT ;  /* 0x000000ff1800720c */ /* 0x001fc80003f05070 */
[----:B------:R-:W-:-:S13]  /*0b00*/  ISETP.NE.AND.EX P0, PT, R25, RZ, PT, P0 ;  /* 0x000000ff1900720c */ /* 0x000fda0003f05300 */
[----:B-12---:R-:W-:Y:S05]  /*0b10*/  @!P0 BRA `(.L_x_9) ;  /* 0x0000000000288947 */ /* 0x006fea0003800000 */
[----:B------:R-:W0:Y:S02]  /*0b20*/  LDC R3, c[0x0][0x634] ;  /* 0x00018d00ff037b82 */ /* 0x000e240000000800 */
[----:B0-----:R-:W-:-:S05]  /*0b30*/  IADD3 R3, P0, R16, R3, RZ ;  /* 0x0000000310037210 */ /* 0x001fca0007f1e0ff */
[----:B------:R-:W-:-:S04]  /*0b40*/  IMAD.X R21, RZ, RZ, R17, P0 ;  /* 0x000000ffff157224 */ /* 0x000fc800000e0611 */
[----:B------:R-:W-:-:S04]  /*0b50*/  IMAD.WIDE.U32 R10, R21, R24, RZ ;  /* 0x00000018150a7225 */ /* 0x000fc800078e00ff */
[----:B------:R-:W-:-:S04]  /*0b60*/  IMAD.WIDE.U32 R12, P0, R3, R25, R10 ;  /* 0x00000019030c7225 */ /* 0x000fc8000780000a */
[----:B------:R-:W-:-:S04]  /*0b70*/  IMAD.WIDE.U32 R10, R3, R24, RZ ;  /* 0x00000018030a7225 */ /* 0x000fc800078e00ff */
[----:B------:R-:W-:Y:S01]  /*0b80*/  IMAD.X R15, RZ, RZ, RZ, P0 ;  /* 0x000000ffff0f7224 */ /* 0x000fe200000e06ff */
[----:B------:R-:W-:Y:S01]  /*0b90*/  IADD3 RZ, P0, R11, R12, RZ ;  /* 0x0000000c0bff7210 */ /* 0x000fe20007f1e0ff */
[----:B------:R-:W-:-:S04]  /*0ba0*/  IMAD.MOV.U32 R14, RZ, RZ, R13 ;  /* 0x000000ffff0e7224 */ /* 0x000fc800078e000d */
[----:B------:R-:W-:-:S08]  /*0bb0*/  IMAD.WIDE.U32.X R10, R21, R25, R14, P0 ;  /* 0x00000019150a7225 */ /* 0x000fd000000e040e */
.L_x_9:
[----:B------:R-:W0:Y:S01]  /*0bc0*/  LDC.64 R30, c[0x0][0x640] ;  /* 0x00019000ff1e7b82 */ /* 0x000e220000000a00 */
[-CC-:B------:R-:W-:Y:S01]  /*0bd0*/  SHF.R.U64 R101, R10, R8.reuse, R11.reuse ;  /* 0x000000080a657219 */ /* 0x180fe2000000120b */
[----:B------:R-:W-:Y:S01]  /*0be0*/  IMAD R29, R9, R23, R4 ;  /* 0x00000017091d7224 */ /* 0x000fe200078e0204 */
[----:B------:R-:W-:Y:S01]  /*0bf0*/  SHF.R.U32.HI R3, RZ, R8, R11 ;  /* 0x00000008ff037219 */ /* 0x000fe2000001160b */
[----:B------:R-:W-:Y:S01]  /*0c00*/  IMAD.MOV.U32 R23, RZ, RZ, 0x1 ;  /* 0x00000001ff177424 */ /* 0x000fe200078e00ff */
[----:B------:R-:W-:-:S03]  /*0c10*/  IADD3 R5, P0, RZ, -R101, RZ ;  /* 0x80000065ff057210 */ /* 0x000fc60007f1e0ff */
[----:B------:R-:W1:Y:S02]  /*0c20*/  LDC R12, c[0x0][0x618] ;  /* 0x00018600ff0c7b82 */ /* 0x000e640000000800 */
[----:B------:R-:W-:Y:S02]  /*0c30*/  IMAD.X R3, RZ, RZ, ~R3, P0 ;  /* 0x000000ffff037224 */ /* 0x000fe400000e0e03 */
[----:B------:R-:W-:-:S04]  /*0c40*/  IMAD.WIDE.U32 R10, R5, R26, R16 ;  /* 0x0000001a050a7225 */ /* 0x000fc800078e0010 */
[----:B------:R-:W2:Y:S01]  /*0c50*/  LDC R20, c[0x0][0x608] ;  /* 0x00018200ff147b82 */ /* 0x000ea20000000800 */
[----:B------:R-:W-:Y:S02]  /*0c60*/  IMAD R8, R3, R26, RZ ;  /* 0x0000001a03087224 */ /* 0x000fe400078e02ff */
[----:B------:R-:W-:Y:S02]  /*0c70*/  IMAD.MOV.U32 R3, RZ, RZ, -0x1 ;  /* 0xffffffffff037424 */ /* 0x000fe400078e00ff */
[----:B------:R-:W-:-:S03]  /*0c80*/  IMAD R5, R5, R27, R8 ;  /* 0x0000001b05057224 */ /* 0x000fc600078e0208 */
[----:B------:R-:W3:Y:S01]  /*0c90*/  LDC R28, c[0x0][0x658] ;  /* 0x00019600ff1c7b82 */ /* 0x000ee20000000800 */
[----:B------:R-:W-:Y:S01]  /*0ca0*/  IMAD.IADD R5, R11, 0x1, R5 ;  /* 0x000000010b057824 */ /* 0x000fe200078e0205 */
[----:B0-----:R-:W-:-:S04]  /*0cb0*/  ISETP.NE.U32.AND P0, PT, R30, RZ, PT ;  /* 0x000000ff1e00720c */ /* 0x001fc80003f05070 */
[----:B------:R-:W-:Y:S02]  /*0cc0*/  ISETP.NE.AND.EX P0, PT, R31, RZ, PT, P0 ;  /* 0x000000ff1f00720c */ /* 0x000fe40003f05300 */
[----:B------:R-:W0:Y:S01]  /*0cd0*/  LDC R24, c[0x0][0x600] ;  /* 0x00018000ff187b82 */ /* 0x000e220000000800 */
[-CC-:B-1----:R-:W-:Y:S02]  /*0ce0*/  SHF.R.U64 R14, R10, R12.reuse, R5.reuse ;  /* 0x0000000c0a0e7219 */ /* 0x182fe40000001205 */
[----:B------:R-:W-:-:S05]  /*0cf0*/  SHF.R.U32.HI R5, RZ, R12, R5 ;  /* 0x0000000cff057219 */ /* 0x000fca0000011605 */
[----:B------:R-:W1:Y:S01]  /*0d00*/  LDC R15, c[0x0][0x648] ;  /* 0x00019200ff0f7b82 */ /* 0x000e620000000800 */
[-CC-:B--2---:R-:W-:Y:S02]  /*0d10*/  SHF.R.U64 R27, R14, R20.reuse, R5.reuse ;  /* 0x000000140e1b7219 */ /* 0x184fe40000001205 */
[----:B------:R-:W-:-:S05]  /*0d20*/  SHF.R.U32.HI R5, RZ, R20, R5 ;  /* 0x00000014ff057219 */ /* 0x000fca0000011605 */
[----:B------:R-:W2:Y:S01]  /*0d30*/  LDC R21, c[0x0][0x638] ;  /* 0x00018e00ff157b82 */ /* 0x000ea20000000800 */
[-CC-:B---3--:R-:W-:Y:S02]  /*0d40*/  SHF.R.U64 R20, R27, R28.reuse, R5.reuse ;  /* 0x0000001c1b147219 */ /* 0x188fe40000001205 */
[-C--:B------:R-:W-:Y:S02]  /*0d50*/  SHF.L.U32 R3, R3, R28.reuse, RZ ;  /* 0x0000001c03037219 */ /* 0x080fe400000006ff */
[----:B------:R-:W-:Y:S01]  /*0d60*/  SHF.R.U32.HI R5, RZ, R28, R5 ;  /* 0x0000001cff057219 */ /* 0x000fe20000011605 */
[----:B------:R-:W-:Y:S01]  /*0d70*/  IMAD.MOV.U32 R4, RZ, RZ, R20 ;  /* 0x000000ffff047224 */ /* 0x000fe200078e0014 */
[----:B------:R-:W-:Y:S01]  /*0d80*/  LOP3.LUT R12, RZ, R3, RZ, 0x33, !PT ;  /* 0x00000003ff0c7212 */ /* 0x000fe200078e33ff */
[----:B------:R-:W3:Y:S01]  /*0d90*/  LDC R25, c[0x0][0x610] ;  /* 0x00018400ff197b82 */ /* 0x000ee20000000800 */
[----:B------:R-:W-:Y:S05]  /*0da0*/  @!P0 BRA `(.L_x_10) ;  /* 0x0000000000288947 */ /* 0x000fea0003800000 */
[----:B------:R-:W4:Y:S02]  /*0db0*/  LDC R3, c[0x0][0x64c] ;  /* 0x00019300ff037b82 */ /* 0x000f240000000800 */
[----:B----4-:R-:W-:-:S05]  /*0dc0*/  IADD3 R3, P0, R20, R3, RZ ;  /* 0x0000000314037210 */ /* 0x010fca0007f1e0ff */
        /* <DEDUP_REMOVED lines=8> */
.L_x_10:
[----:B-1----:R-:W-:Y:S01]  /*0e50*/  SHF.R.U64 R4, R4, R15, R5 ;  /* 0x0000000f04047219 */ /* 0x002fe20000001205 */
[----:B0-----:R-:W-:Y:S01]  /*0e60*/  VIADD R5, R24, 0xffffffff ;  /* 0xffffffff18057836 */ /* 0x001fe20000000000 */
[----:B------:R-:W-:Y:S02]  /*0e70*/  SHF.L.U32 R3, R23, R28, RZ ;  /* 0x0000001c17037219 */ /* 0x000fe400000006ff */
[----:B------:R-:W-:Y:S01]  /*0e80*/  LOP3.LUT R12, R27, R12, RZ, 0xc0, !PT ;  /* 0x0000000c1b0c7212 */ /* 0x000fe200078ec0ff */
[----:B------:R-:W-:Y:S01]  /*0e90*/  IMAD.MOV R8, RZ, RZ, -R4 ;  /* 0x000000ffff087224 */ /* 0x000fe200078e0a04 */
[----:B------:R-:W-:Y:S02]  /*0ea0*/  SEL R6, R6, R29, !P1 ;  /* 0x0000001d06067207 */ /* 0x000fe40004800000 */
[----:B------:R-:W-:Y:S01]  /*0eb0*/  LOP3.LUT R5, R14, R5, RZ, 0xc0, !PT ;  /* 0x000000050e057212 */ /* 0x000fe200078ec0ff */
[----:B------:R-:W-:Y:S02]  /*0ec0*/  IMAD R9, R3, R4, R12 ;  /* 0x0000000403097224 */ /* 0x000fe400078e020c */
[----:B--2---:R-:W-:-:S02]  /*0ed0*/  IMAD R3, R8, R21, R20 ;  /* 0x0000001508037224 */ /* 0x004fc400078e0214 */
[----:B---3--:R-:W-:Y:S02]  /*0ee0*/  IMAD R6, R9, R25, R6 ;  /* 0x0000001909067224 */ /* 0x008fe400078e0206 */
[----:B------:R-:W-:Y:S02]  /*0ef0*/  IMAD R103, R3, R24, R5 ;  /* 0x0000001803677224 */ /* 0x000fe400078e0205 */
[----:B------:R-:W-:-:S03]  /*0f00*/  IMAD.MOV.U32 R4, RZ, RZ, 0x1 ;  /* 0x00000001ff047424 */ /* 0x000fc600078e00ff */
[----:B------:R-:W-:Y:S02]  /*0f10*/  SEL R100, R103, R6, !P1 ;  /* 0x0000000667647207 */ /* 0x000fe40004800000 */
[----:B------:R-:W-:Y:S02]  /*0f20*/  PRMT R3, R4, 0x7610, R3 ;  /* 0x0000761004037816 */ /* 0x000fe40000000003 */
[----:B------:R-:W-:-:S07]  /*0f30*/  SEL R103, R6, R103, !P1 ;  /* 0x0000006706677207 */ /* 0x000fce0004800000 */
.L_x_8:
[----:B------:R-:W-:-:S08]  /*0f40*/  NOP ;  /* 0x0000000000007918 */ /* 0x000fd00000000000 */
[----:B------:R-:W0:Y:S02]  /*0f50*/  USETMAXREG.TRY_ALLOC.CTAPOOL UP0, 0xe8 ;  /* 0x000000e8000079c8 */ /* 0x000e240008000600 */
[----:B0-----:R-:W-:-:S13]  /*0f60*/  PLOP3.LUT P0, PT, PT, PT, UP0, 0x80, 0x0 ;  /* 0x000000000000781c */ /* 0x001fda0003f0f008 */
[----:B------:R-:W-:Y:S05]  /*0f70*/  @!P0 BRA `(.L_x_8) ;  /* 0xfffffffc00f08947 */ /* 0x000fea000383ffff */
[----:B------:R-:W-:Y:S01]  /*0f80*/  ULDC.64 UR4, c[0x0][0x598] ;  /* 0x0001660000047ab9 */ /* 0x000fe20000000a00 */
[----:B------:R-:W-:Y:S01]  /*0f90*/  ULDC.64 UR38, c[0x0][0x208] ;  /* 0x0000820000267ab9 */ /* 0x000fe20000000a00 */
[----:B------:R-:W-:-:S04]  /*0fa0*/  ISETP.NE.U32.AND P0, PT, RZ, UR4, PT ;  /* 0x00000004ff007c0c */ /* 0x000fc8000bf05070 */
[----:B------:R-:W-:-:S13]  /*0fb0*/  ISETP.NE.AND.EX P0, PT, RZ, UR5, PT, P0 ;  /* 0x00000005ff007c0c */ /* 0x000fda000bf05300 */
[----:B------:R-:W-:Y:S05]  /*0fc0*/  @!P0 BRA `(.L_x_11) ;  /* 0x00000000001c8947 */ /* 0x000fea0003800000 */
[----:B------:R-:W0:Y:S02]  /*0fd0*/  LDC.64 R4, c[0x0][0x598] ;  /* 0x00016600ff047b82 */ /* 0x000e240000000a00 */
[----:B0-----:R-:W2:Y:S02]  /*0fe0*/  LDG.E.64 R4, desc[UR38][R4.64] ;  /* 0x0000002604047981 */ /* 0x001ea4000c1e1b00 */
[----:B--2---:R-:W-:-:S04]  /*0ff0*/  ISETP.NE.U32.AND P0, PT, R4, RZ, PT ;  /* 0x000000ff0400720c */ /* 0x004fc80003f05070 */
[----:B------:R-:W-:-:S13]  /*1000*/  ISETP.NE.AND.EX P0, PT, R5, RZ, PT, P0 ;  /* 0x000000ff0500720c */ /* 0x000fda0003f05300 */
[----:B------:R-:W-:Y:S05]  /*1010*/  @!P0 BRA `(.L_x_11) ;  /* 0x0000000000088947 */ /* 0x000fea0003800000 */
[----:B------:R0:W5:Y:S01]  /*1020*/  LD.E R23, desc[UR38][R4.64] ;  /* 0x0000002604177980 */ /* 0x000162000c101900 */
[----:B------:R-:W-:Y:S05]  /*1030*/  BRA `(.L_x_12) ;  /* 0x0000000000247947 */ /* 0x000fea0003800000 */
.L_x_11:
[----:B------:R-:W-:Y:S02]  /*1040*/  ULDC.64 UR4, c[0x0][0x588] ;  /* 0x0001620000047ab9 */ /* 0x000fe40000000a00 */
[----:B------:R-:W-:-:S04]  /*1050*/  ISETP.NE.U32.AND P0, PT, RZ, UR4, PT ;  /* 0x00000004ff007c0c */ /* 0x000fc8000bf05070 */
[----:B------:R-:W-:-:S13]  /*1060*/  ISETP.NE.AND.EX P0, PT, RZ, UR5, PT, P0 ;  /* 0x00000005ff007c0c */ /* 0x000fda000bf05300 */
[----:B------:R-:W-:Y:S05]  /*1070*/  @!P0 BRA `(.L_x_13) ;  /* 0x00000000000c8947 */ /* 0x000fea0003800000 */
[----:B------:R-:W0:Y:S02]  /*1080*/  LDC.64 R4, c[0x0][0x588] ;  /* 0x00016200ff047b82 */ /* 0x000e240000000a00 */
[----:B0-----:R1:W5:Y:S01]  /*1090*/  LDG.E R23, desc[UR38][R4.64] ;  /* 0x0000002604177981 */ /* 0x001362000c1e1900 */
[----:B------:R-:W-:Y:S05]  /*10a0*/  BRA `(.L_x_12) ;  /* 0x0000000000087947 */ /* 0x000fea0003800000 */
.L_x_13:
[----:B------:R-:W-:Y:S02]  /*10b0*/  ULDC UR4, c[0x0][0x580] ;  /* 0x0001600000047ab9 */ /* 0x000fe40000000800 */
[----:B------:R-:W-:-:S07]  /*10c0*/  IMAD.U32 R23, RZ, RZ, UR4 ;  /* 0x00000004ff177e24 */ /* 0x000fce000f8e00ff */
.L_x_12:
[----:B------:R-:W-:Y:S02]  /*10d0*/  ULDC.64 UR4, c[0x0][0x5a0] ;  /* 0x0001680000047ab9 */ /* 0x000fe40000000a00 */
[----:B------:R-:W-:-:S04]  /*10e0*/  ISETP.NE.U32.AND P0, PT, RZ, UR4, PT ;  /* 0x00000004ff007c0c */ /* 0x000fc8000bf05070 */
[----:B------:R-:W-:-:S13]  /*10f0*/  ISETP.NE.AND.EX P0, PT, RZ, UR5, PT, P0 ;  /* 0x00000005ff007c0c */ /* 0x000fda000bf05300 */
[----:B------:R-:W-:Y:S05]  /*1100*/  @!P0 BRA `(.L_x_14) ;  /* 0x00000000001c8947 */ /* 0x000fea0003800000 */
[----:B01----:R-:W0:Y:S02]  /*1110*/  LDC.64 R4, c[0x0][0x5a0] ;  /* 0x00016800ff047b82 */ /* 0x003e240000000a00 */
[----:B0-----:R-:W2:Y:S02]  /*1120*/  LDG.E.64 R4, desc[UR38][R4.64] ;  /* 0x0000002604047981 */ /* 0x001ea4000c1e1b00 */
[----:B--2---:R-:W-:-:S04]  /*1130*/  ISETP.NE.U32.AND P0, PT, R4, RZ, PT ;  /* 0x000000ff0400720c */ /* 0x004fc80003f05070 */
[----:B------:R-:W-:-:S13]  /*1140*/  ISETP.NE.AND.EX P0, PT, R5, RZ, PT, P0 ;  /* 0x000000ff0500720c */ /* 0x000fda0003f05300 */
[----:B------:R-:W-:Y:S05]  /*1150*/  @!P0 BRA `(.L_x_14) ;  /* 0x0000000000088947 */ /* 0x000fea0003800000 */
[----:B------:R0:W5:Y:S01]  /*1160*/  LD.E R90, desc[UR38][R4.64] ;  /* 0x00000026045a7980 */ /* 0x000162000c101900 */
[----:B------:R-:W-:Y:S05]  /*1170*/  BRA `(.L_x_15) ;  /* 0x0000000000247947 */ /* 0x000fea0003800000 */
.L_x_14:
[----:B------:R-:W-:Y:S02]  /*1180*/  ULDC.64 UR4, c[0x0][0x590] ;  /* 0x0001640000047ab9 */ /* 0x000fe40000000a00 */
[----:B------:R-:W-:-:S04]  /*1190*/  ISETP.NE.U32.AND P0, PT, RZ, UR4, PT ;  /* 0x00000004ff007c0c */ /* 0x000fc8000bf05070 */
[----:B------:R-:W-:-:S13]  /*11a0*/  ISETP.NE.AND.EX P0, PT, RZ, UR5, PT, P0 ;  /* 0x00000005ff007c0c */ /* 0x000fda000bf05300 */
[----:B------:R-:W-:Y:S05]  /*11b0*/  @!P0 BRA `(.L_x_16) ;  /* 0x00000000000c8947 */ /* 0x000fea0003800000 */
[----:B------:R-:W2:Y:S02]  /*11c0*/  LDC.64 R90, c[0x0][0x590] ;  /* 0x00016400ff5a7b82 */ /* 0x000ea40000000a00 */
[----:B--2---:R2:W5:Y:S01]  /*11d0*/  LDG.E R90, desc[UR38][R90.64] ;  /* 0x000000265a5a7981 */ /* 0x004562000c1e1900 */
[----:B------:R-:W-:Y:S05]  /*11e0*/  BRA `(.L_x_15) ;  /* 0x0000000000087947 */ /* 0x000fea0003800000 */
.L_x_16:
[----:B------:R-:W-:Y:S02]  /*11f0*/  ULDC UR4, c[0x0][0x584] ;  /* 0x0001610000047ab9 */ /* 0x000fe40000000800 */
[----:B------:R-:W-:-:S07]  /*1200*/  IMAD.U32 R90, RZ, RZ, UR4 ;  /* 0x00000004ff5a7e24 */ /* 0x000fce000f8e00ff */
.L_x_15:
[----:B------:R-:W-:-:S13]  /*1210*/  LOP3.LUT P0, RZ, R3, 0xff, RZ, 0xc0, !PT ;  /* 0x000000ff03ff7812 */ /* 0x000fda000780c0ff */
[----:B------:R-:W-:Y:S05]  /*1220*/  @!P0 EXIT ;  /* 0x000000000000894d */ /* 0x000fea0003800000 */
[----:B------:R-:W3:Y:S01]  /*1230*/  LDC R93, c[0x0][0x658] ;  /* 0x00019600ff5d7b82 */ /* 0x000ee20000000800 */
[----:B------:R-:W-:Y:S01]  /*1240*/  LOP3.LUT R7, R7, 0x1, RZ, 0xc0, !PT ;  /* 0x0000000107077812 */ /* 0x000fe200078ec0ff */
[----:B------:R-:W-:Y:S01]  /*1250*/  ULDC.64 UR6, c[0x0][0x288] ;  /* 0x0000a20000067ab9 */ /* 0x000fe20000000a00 */
[----:B------:R-:W-:Y:S01]  /*1260*/  SHF.R.U32.HI R3, RZ, 0x2, R95 ;  /* 0x00000002ff037819 */ /* 0x000fe2000001165f */
[----:B------:R-:W-:Y:S01]  /*1270*/  UIADD3 UR4, UR7, 0x3f, URZ ;  /* 0x0000003f07047890 */ /* 0x000fe2000fffe03f */
[----:B------:R-:W-:Y:S01]  /*1280*/  SHF.R.U32.HI R0, RZ, 0x1, R0 ;  /* 0x00000001ff007819 */ /* 0x000fe20000011600 */
[----:B------:R-:W-:Y:S01]  /*1290*/  IMAD.SHL.U32 R88, R7, 0x40, RZ ;  /* 0x0000004007587824 */ /* 0x000fe200078e00ff */
[----:B------:R-:W-:Y:S01]  /*12a0*/  LOP3.LUT R3, R3, 0x7, RZ, 0xc0, !PT ;  /* 0x0000000703037812 */ /* 0x000fe200078ec0ff */
[----:B------:R-:W4:Y:S01]  /*12b0*/  LDC.64 R8, c[0x0][0x5c8] ;  /* 0x00017200ff087b82 */ /* 0x000f220000000a00 */
[----:B------:R-:W-:Y:S01]  /*12c0*/  USHF.R.S32.HI UR5, URZ, 0x1f, UR4 ;  /* 0x0000001f3f057899 */ /* 0x000fe20008011404 */
[----:B------:R-:W-:Y:S01]  /*12d0*/  LOP3.LUT R0, R0, 0x30, RZ, 0xc0, !PT ;  /* 0x0000003000007812 */ /* 0x000fe200078ec0ff */
[----:B------:R-:W-:Y:S01]  /*12e0*/  IMAD.MOV.U32 R6, RZ, RZ, 0x1 ;  /* 0x00000001ff067424 */ /* 0x000fe200078e00ff */
[--C-:B------:R-:W-:Y:S01]  /*12f0*/  LOP3.LUT R88, R88, 0x40, R3.reuse, 0xe2, !PT ;  /* 0x0000004058587812 */ /* 0x100fe200078ee203 */
[----:B------:R-:W-:Y:S01]  /*1300*/  ULEA.HI UR5, UR5, UR4, URZ, 0x6 ;  /* 0x0000000405057291 */ /* 0x000fe2000f8f303f */
[-C--:B01----:R-:W-:Y:S01]  /*1310*/  IADD3 R4, RZ, -R0.reuse, -R3 ;  /* 0x80000000ff047210 */ /* 0x083fe20007ffe803 */
[----:B------:R-:W-:Y:S01]  /*1320*/  IMAD.U32 R5, RZ, RZ, UR6 ;  /* 0x00000006ff057e24 */ /* 0x000fe2000f8e00ff */
[----:B------:R-:W0:Y:S01]  /*1330*/  LDC R97, c[0x0][0x600] ;  /* 0x00018000ff617b82 */ /* 0x000e220000000800 */
[----:B------:R-:W-:Y:S01]  /*1340*/  LOP3.LUT R88, R88, R0, RZ, 0xfc, !PT ;  /* 0x0000000058587212 */ /* 0x000fe200078efcff */
[----:B------:R-:W-:Y:S01]  /*1350*/  IMAD.MOV.U32 R0, RZ, RZ, -0x1 ;  /* 0xffffffffff007424 */ /* 0x000fe200078e00ff */
[----:B------:R-:W-:Y:S01]  /*1360*/  USHF.R.S32.HI UR43, URZ, 0x6, UR5 ;  /* 0x000000063f2b7899 */ /* 0x000fe20008011405 */
[----:B------:R-:W-:Y:S01]  /*1370*/  LOP3.LUT R94, R95, 0x3, RZ, 0xc0, !PT ;  /* 0x000000035f5e7812 */ /* 0x000fe200078ec0ff */
[----:B------:R-:W-:Y:S01]  /*1380*/  IMAD R4, R7, -0x40, R4 ;  /* 0xffffffc007047824 */ /* 0x000fe200078e0204 */
[C---:B------:R-:W-:Y:S01]  /*1390*/  LOP3.LUT R96, R95.reuse, 0x80, RZ, 0xc0, !PT ;  /* 0x000000805f607812 */ /* 0x040fe200078ec0ff */
[----:B------:R-:W-:Y:S01]  /*13a0*/  UISETP.LT.AND UP0, UPT, UR43, 0x1, UPT ;  /* 0x000000012b00788c */ /* 0x000fe2000bf01270 */
[-C--:B---3--:R-:W-:Y:S01]  /*13b0*/  SHF.L.U32 R0, R0, R93.reuse, RZ ;  /* 0x0000005d00007219 */ /* 0x088fe200000006ff */
[----:B------:R-:W-:Y:S01]  /*13c0*/  ULDC UR4, c[0x0][0x284] ;  /* 0x0000a10000047ab9 */ /* 0x000fe20000000800 */
[----:B------:R-:W-:Y:S01]  /*13d0*/  IMAD R94, R94, -0x2, R5 ;  /* 0xfffffffe5e5e7824 */ /* 0x000fe200078e0205 */
[----:B------:R-:W-:Y:S01]  /*13e0*/  USEL UR44, UR43, 0x1, UP0 ;  /* 0x000000012b2c7887 */ /* 0x000fe20008000000 */
[----:B------:R-:W-:Y:S01]  /*13f0*/  SHF.L.U32 R93, R6, R93, RZ ;  /* 0x0000005d065d7219 */ /* 0x000fe200000006ff */
[----:B------:R-:W-:Y:S01]  /*1400*/  IMAD.SHL.U32 R95, R95, 0x2, RZ ;  /* 0x000000025f5f7824 */ /* 0x000fe200078e00ff */
[----:B------:R-:W-:Y:S01]  /*1410*/  LOP3.LUT R102, R18, 0x1, RZ, 0xfc, !PT ;  /* 0x0000000112667812 */ /* 0x000fe200078efcff */
[----:B------:R-:W-:Y:S01]  /*1420*/  VIADD R99, R4, UR4 ;  /* 0x0000000404637c36 */ /* 0x000fe20008000000 */
[C---:B----4-:R-:W-:Y:S01]  /*1430*/  SHF.L.U64.HI R92, R8.reuse, 0x3, R9 ;  /* 0x00000003085c7819 */ /* 0x050fe20000010209 */
[----:B--2---:R-:W-:Y:S01]  /*1440*/  IMAD.SHL.U32 R91, R8, 0x8, RZ ;  /* 0x00000008085b7824 */ /* 0x004fe200078e00ff */
[----:B------:R-:W-:Y:S01]  /*1450*/  SHF.R.U32.HI R96, RZ, 0x7, R96 ;  /* 0x00000007ff607819 */ /* 0x000fe20000011660 */
[----:B------:R-:W-:Y:S01]  /*1460*/  IMAD.MOV.U32 R89, RZ, RZ, RZ ;  /* 0x000000ffff597224 */ /* 0x000fe200078e00ff */
[----:B------:R-:W-:Y:S01]  /*1470*/  LOP3.LUT R98, RZ, R0, RZ, 0x33, !PT ;  /* 0x00000000ff627212 */ /* 0x000fe200078e33ff */
[----:B------:R-:W-:Y:S01]  /*1480*/  UIADD3 UR44, UR43, -UR44, URZ ;  /* 0x8000002c2b2c7290 */ /* 0x000fe2000fffe03f */
[----:B------:R-:W-:Y:S01]  /*1490*/  UMOV UR40, URZ ;  /* 0x0000003f00287c82 */ /* 0x000fe20008000000 */
[----:B0-----:R-:W-:Y:S01]  /*14a0*/  VIADD R97, R97, 0xffffffff ;  /* 0xffffffff61617836 */ /* 0x001fe20000000000 */
[----:B------:R-:W-:-:S09]  /*14b0*/  UMOV UR41, URZ ;  /* 0x0000003f00297c82 */ /* 0x000fd20008000000 */
.L_x_162:
[----:B0-----:R-:W0:Y:S01]  /*14c0*/  SHFL.IDX PT, R0, R96, RZ, 0x1f ;  /* 0x00001fff60007589 */ /* 0x001e2200000e0000 */
[----:B-1----:R-:W1:Y:S01]  /*14d0*/  S2UR UR7, SR_CgaCtaId ;  /* 0x00000000000779c3 */ /* 0x002e620000008800 */
[----:B------:R-:W-:Y:S01]  /*14e0*/  UMOV UR6, 0x400 ;  /* 0x0000040000067882 */ /* 0x000fe20000000000 */
[----:B0-----:R-:W-:Y:S01]  /*14f0*/  R2UR UR4, R0 ;  /* 0x00000000000472ca */ /* 0x001fe200000e0000 */
[----:B-1----:R-:W-:-:S12]  /*1500*/  ULEA UR6, UR7, UR6, 0x18 ;  /* 0x0000000607067291 */ /* 0x002fd8000f8ec03f */
[----:B------:R-:W-:-:S04]  /*1510*/  ULEA.HI UR5, UR4, UR4, URZ, 0x1 ;  /* 0x0000000404057291 */ /* 0x000fc8000f8f083f */
[----:B------:R-:W-:-:S04]  /*1520*/  ULOP3.LUT UR5, UR5, 0x7fffe, URZ, 0xc0, !UPT ;  /* 0x0007fffe05057892 */ /* 0x000fc8000f8ec03f */
[----:B------:R-:W-:-:S03]  /*1530*/  UIADD3 UR5, UR4, -UR5, URZ ;  /* 0x8000000504057290 */ /* 0x000fc6000fffe03f */
[----:B------:R-:W-:Y:S01]  /*1540*/  ULDC UR4, c[0x0][0x28c] ;  /* 0x0000a30000047ab9 */ /* 0x000fe20000000800 */
[----:B------:R-:W-:Y:S01]  /*1550*/  ULEA UR5, UR5, UR6, 0xd ;  /* 0x0000000605057291 */ /* 0x000fe2000f8e683f */
[----:B------:R-:W-:-:S03]  /*1560*/  ISETP.LT.AND P0, PT, RZ, UR4, PT ;  /* 0x00000004ff007c0c */ /* 0x000fc6000bf01270 */
[----:B------:R-:W-:-:S04]  /*1570*/  UIADD3 UR5, UR5, 0x100, URZ ;  /* 0x0000010005057890 */ /* 0x000fc8000fffe03f */
[----:B------:R-:W-:-:S04]  /*1580*/  USHF.R.U32.HI UR5, URZ, 0x4, UR5 ;  /* 0x000000043f057899 */ /* 0x000fc80008011605 */
[----:B------:R-:W-:-:S04]  /*1590*/  ULOP3.LUT UR5, UR5, 0x3fff, URZ, 0xc0, !UPT ;  /* 0x00003fff05057892 */ /* 0x000fc8000f8ec03f */
[----:B------:R-:W-:Y:S01]  /*15a0*/  ULOP3.LUT UR45, UR5, 0x10000, URZ, 0xfc, !UPT ;  /* 0x00010000052d7892 */ /* 0x000fe2000f8efc3f */
[----:B--2345:R-:W-:Y:S11]  /*15b0*/  @P0 BRA `(.L_x_17) ;  /* 0x0000000000400947 */ /* 0x03cff60003800000 */
[----:B------:R-:W-:Y:S01]  /*15c0*/  MOV R0, 0x0 ;  /* 0x0000000000007802 */ /* 0x000fe20000000f00 */
[----:B------:R-:W-:Y:S01]  /*15d0*/  ULDC.64 UR4, c[0x4][0x68] ;  /* 0x01001a0000047ab9 */ /* 0x000fe20000000a00 */
[----:B------:R-:W-:Y:S01]  /*15e0*/  ULDC.64 UR6, c[0x4][0x8] ;  /* 0x0100020000067ab9 */ /* 0x000fe20000000a00 */
[----:B------:R-:W-:Y:S01]  /*15f0*/  IMAD.U32 R4, RZ, RZ, UR4 ;  /* 0x00000004ff047e24 */ /* 0x000fe2000f8e00ff */
[----:B------:R0:W1:Y:S01]  /*1600*/  LDC.64 R14, c[0x4][R0] ;  /* 0x01000000000e7b82 */ /* 0x0000620000000a00 */
[----:B------:R-:W-:Y:S01]  /*1610*/  IMAD.U32 R5, RZ, RZ, UR5 ;  /* 0x00000005ff057e24 */ /* 0x000fe2000f8e00ff */
[----:B------:R-:W-:Y:S01]  /*1620*/  ULDC.64 UR4, c[0x4][0x70] ;  /* 0x01001c0000047ab9 */ /* 0x000fe20000000a00 */
[----:B------:R-:W-:Y:S02]  /*1630*/  IMAD.U32 R10, RZ, RZ, UR6 ;  /* 0x00000006ff0a7e24 */ /* 0x000fe4000f8e00ff */
[----:B------:R-:W-:Y:S02]  /*1640*/  IMAD.U32 R6, RZ, RZ, UR4 ;  /* 0x00000004ff067e24 */ /* 0x000fe4000f8e00ff */
[----:B------:R-:W-:-:S02]  /*1650*/  IMAD.U32 R7, RZ, RZ, UR5 ;  /* 0x00000005ff077e24 */ /* 0x000fc4000f8e00ff */
[----:B------:R-:W-:Y:S02]  /*1660*/  IMAD.U32 R11, RZ, RZ, UR7 ;  /* 0x00000007ff0b7e24 */ /* 0x000fe4000f8e00ff */
[----:B------:R-:W-:Y:S02]  /*1670*/  IMAD.MOV.U32 R8, RZ, RZ, 0x1e1 ;  /* 0x000001e1ff087424 */ /* 0x000fe400078e00ff */
[----:B------:R-:W-:Y:S02]  /*1680*/  IMAD.MOV.U32 R12, RZ, RZ, 0x1 ;  /* 0x00000001ff0c7424 */ /* 0x000fe400078e00ff */
[----:B0-----:R-:W-:-:S07]  /*1690*/  IMAD.MOV.U32 R13, RZ, RZ, RZ ;  /* 0x000000ffff0d7224 */ /* 0x001fce00078e00ff */
[----:B------:R-:W-:-:S07]  /*16a0*/  LEPC R20, `(.L_x_17) ;  /* 0x000000001014794e */ /* 0x000fce0000000000 */
[----:B-1---5:R-:W-:Y:S05]  /*16b0*/  CALL.ABS.NOINC R14 ;  /* 0x000000000e007343 */ /* 0x022fea0003c00000 */
.L_x_17:
[----:B------:R-:W-:-:S13]  /*16c0*/  ISETP.NE.AND P0, PT, R102, 0x3, PT ;  /* 0x000000036600780c */ /* 0x000fda0003f05270 */
[----:B------:R-:W-:Y:S05]  /*16d0*/  @!P0 BRA `(.L_x_18) ;  /* 0x0000000000048947 */ /* 0x000fea0003800000 */
[----:B------:R-:W-:Y:S01]  /*16e0*/  BPT.TRAP 0x1 ;  /* 0x000000040000795c */ /* 0x000fe20000300000 */
.L_x_18:
[----:B------:R-:W0:Y:S01]  /*16f0*/  S2UR UR5, SR_CgaCtaId ;  /* 0x00000000000579c3 */ /* 0x000e220000008800 */
[----:B------:R-:W-:Y:S01]  /*1700*/  UMOV UR4, 0x400 ;  /* 0x0000040000047882 */ /* 0x000fe20000000000 */
[----:B------:R-:W-:Y:S02]  /*1710*/  IMAD.U32 R0, RZ, RZ, UR40 ;  /* 0x00000028ff007e24 */ /* 0x000fe4000f8e00ff */
[----:B------:R-:W-:-:S03]  /*1720*/  IMAD.U32 R3, RZ, RZ, UR41 ;  /* 0x00000029ff037e24 */ /* 0x000fc6000f8e00ff */
[----:B------:R-:W-:Y:S01]  /*1730*/  SHF.L.U32 R0, R0, 0x1f, RZ ;  /* 0x0000001f00007819 */ /* 0x000fe200000006ff */
[----:B0-----:R-:W-:-:S06]  /*1740*/  ULEA UR4, UR5, UR4, 0x18 ;  /* 0x0000000405047291 */ /* 0x001fcc000f8ec03f */
[----:B------:R-:W-:-:S04]  /*1750*/  IMAD.U32 R6, RZ, RZ, UR4 ;  /* 0x00000004ff067e24 */ /* 0x000fc8000f8e00ff */
[----:B------:R-:W-:-:S04]  /*1760*/  IMAD R3, R3, 0x8, R6 ;  /* 0x0000000803037824 */ /* 0x000fc800078e0206 */
[----:B------:R0:W1:Y:S01]  /*1770*/  SYNCS.PHASECHK.TRANS64.TRYWAIT P1, [R3+URZ], R0 ;  /* 0x00000000030075a7 */ /* 0x000062000802017f */
[----:B------:R-:W-:Y:S05]  /*1780*/  @!P0 BRA `(.L_x_19) ;  /* 0x0000000000048947 */ /* 0x000fea0003800000 */
[----:B------:R-:W-:Y:S01]  /*1790*/  BPT.TRAP 0x1 ;  /* 0x000000040000795c */ /* 0x000fe20000300000 */
.L_x_19:
[----:B------:R-:W-:-:S05]  /*17a0*/  IMAD.U32 R4, RZ, RZ, UR44 ;  /* 0x0000002cff047e24 */ /* 0x000fca000f8e00ff */
[----:B------:R-:W-:Y:S01]  /*17b0*/  ISETP.GE.AND P2, PT, R4, 0x1, PT ;  /* 0x000000010400780c */ /* 0x000fe20003f46270 */
[----:B-1----:R-:W-:-:S12]  /*17c0*/  @P1 BRA `(.L_x_20) ;  /* 0x0000000000081947 */ /* 0x002fd80003800000 */
[----:B------:R-:W1:Y:S02]  /*17d0*/  SYNCS.PHASECHK.TRANS64.TRYWAIT P1, [R3+URZ], R0 ;  /* 0x00000000030075a7 */ /* 0x000e64000802017f */
[----:B-1----:R-:W-:Y:S05]  /*17e0*/  @!P1 BRA `(.L_x_21) ;  /* 0x0000006800149947 */ /* 0x002fea0003800000 */
.L_x_20:
[----:B------:R-:W-:Y:S05]  /*17f0*/  WARPSYNC.ALL ;  /* 0x0000000000007948 */ /* 0x000fea0003800000 */
[----:B------:R-:W-:Y:S01]  /*1800*/  R2UR UR4, R6 ;  /* 0x00000000060472ca */ /* 0x000fe200000e0000 */
[----:B------:R-:W-:Y:S01]  /*1810*/  ULEA UR5, UR41, UR45, 0xa ;  /* 0x0000002d29057291 */ /* 0x000fe2000f8e503f */
[----:B------:R-:W-:Y:S01]  /*1820*/  WARPGROUP.ARRIVE ;  /* 0x00000000000079c5 */ /* 0x000fe20000000000 */
[----:B------:R-:W-:Y:S01]  /*1830*/  UMOV UR9, 0x40000040 ;  /* 0x4000004000097882 */ /* 0x000fe20000000000 */
[----:B------:R-:W-:-:S04]  /*1840*/  UMOV UR11, 0x40000040 ;  /* 0x40000040000b7882 */ /* 0x000fc80000000000 */
[----:B------:R-:W-:-:S05]  /*1850*/  UMOV UR8, UR5 ;  /* 0x0000000500087c82 */ /* 0x000fca0008000000 */
[----:B------:R-:W-:-:S04]  /*1860*/  UIADD3 UR4, UR4, 0x14100, URZ ;  /* 0x0001410004047890 */ /* 0x000fc8000fffe03f */
[----:B------:R-:W-:-:S04]  /*1870*/  USHF.R.U32.HI UR4, URZ, 0x4, UR4 ;  /* 0x000000043f047899 */ /* 0x000fc80008011604 */
[----:B------:R-:W-:-:S04]  /*1880*/  ULOP3.LUT UR4, UR4, 0x3fff, URZ, 0xc0, !UPT ;  /* 0x00003fff04047892 */ /* 0x000fc8000f8ec03f */
[----:B------:R-:W-:-:S04]  /*1890*/  ULOP3.LUT UR4, UR4, 0x2000000, URZ, 0xfc, !UPT ;  /* 0x0200000004047892 */ /* 0x000fc8000f8efc3f */
[----:B------:R-:W-:-:S07]  /*18a0*/  ULEA UR6, UR41, UR4, 0xa ;  /* 0x0000000429067291 */ /* 0x000fce000f8e503f */
[----:B------:R-:W-:Y:S02]  /*18b0*/  UMOV UR10, UR6 ;  /* 0x00000006000a7c82 */ /* 0x000fe40008000000 */
[----:B------:R-:W-:Y:S01]  /*18c0*/  HGMMA.64x128x16.F32 R24, gdesc[UR8].tnspB, RZ, !UPT, gsb0 ;  /* 0x41e00000081879f0 */ /* 0x000fe2000c0008ff */
[----:B------:R-:W-:Y:S02]  /*18d0*/  UIADD3 UR8, UR5, 0x2, URZ ;  /* 0x0000000205087890 */ /* 0x000fe4000fffe03f */
[----:B------:R-:W-:Y:S01]  /*18e0*/  UIADD3 UR10, UR6, 0x80, URZ ;  /* 0x00000080060a7890 */ /* 0x000fe2000fffe03f */
[----:B------:R-:W-:Y:S01]  /*18f0*/  UMOV UR9, 0x40000040 ;  /* 0x4000004000097882 */ /* 0x000fe20000000000 */
[----:B------:R-:W-:Y:S01]  /*1900*/  UMOV UR11, 0x40000040 ;  /* 0x40000040000b7882 */ /* 0x000fe20000000000 */
[----:B------:R-:W-:Y:S02]  /*1910*/  WARPGROUP.DEPBAR.LE gsb0, 0x0 ;  /* 0x00008000000079c5 */ /* 0x000fe40000010000 */
[----:B------:R-:W-:-:S06]  /*1920*/  WARPGROUP.ARRIVE ;  /* 0x00000000000079c5 */ /* 0x000fcc0000000000 */
[----:B------:R-:W-:Y:S01]  /*1930*/  HGMMA.64x128x16.F32 R24, gdesc[UR8].tnspB, R24, gsb0 ;  /* 0x41e00000081879f0 */ /* 0x000fe20008000818 */
        /* <DEDUP_REMOVED lines=13> */
[----:B------:R-:W-:Y:S03]  /*1a10*/  HGMMA.64x128x16.F32 R24, gdesc[UR8].tnspB, R24, gsb0 ;  /* 0x41e00000081879f0 */ /* 0x000fe60008000818 */
[----:B------:R-:W-:Y:S02]  /*1a20*/  WARPGROUP.DEPBAR.LE gsb0, 0x0 ;  /* 0x00008000000079c5 */ /* 0x000fe40000010000 */
[----:B------:R-:W-:Y:S05]  /*1a30*/  @!P2 BRA `(.L_x_22) ;  /* 0x000000040028a947 */ /* 0x000fea0003800000 */
[----:B------:R-:W-:Y:S01]  /*1a40*/  UIADD3 UR5, UR41, 0x1, URZ ;  /* 0x0000000129057890 */ /* 0x000fe2000fffe03f */
[----:B01----:R-:W-:Y:S02]  /*1a50*/  IMAD.U32 R0, RZ, RZ, UR44 ;  /* 0x0000002cff007e24 */ /* 0x003fe4000f8e00ff */
[----:B------:R-:W-:Y:S01]  /*1a60*/  IMAD.U32 R3, RZ, RZ, UR41 ;  /* 0x00000029ff037e24 */ /* 0x000fe2000f8e00ff */
[----:B------:R-:W-:-:S04]  /*1a70*/  UISETP.NE.AND UP0, UPT, UR5, 0x5, UPT ;  /* 0x000000050500788c */ /* 0x000fc8000bf05270 */
[----:B------:R-:W-:Y:S02]  /*1a80*/  USEL UR6, URZ, 0x1, UP0 ;  /* 0x000000013f067887 */ /* 0x000fe40008000000 */
[----:B------:R-:W-:Y:S02]  /*1a90*/  USEL UR5, UR5, URZ, UP0 ;  /* 0x0000003f05057287 */ /* 0x000fe40008000000 */
[----:B------:R-:W-:-:S06]  /*1aa0*/  ULOP3.LUT UR6, UR40, UR6, URZ, 0x3c, !UPT ;  /* 0x0000000628067292 */ /* 0x000fcc000f8e3c3f */
[----:B------:R-:W-:-:S07]  /*1ab0*/  IMAD.U32 R7, RZ, RZ, UR6 ;  /* 0x00000006ff077e24 */ /* 0x000fce000f8e00ff */
.L_x_29:
[----:B------:R-:W-:Y:S05]  /*1ac0*/  @!P0 BRA `(.L_x_23) ;  /* 0x0000000000048947 */ /* 0x000fea0003800000 */
[----:B------:R-:W-:Y:S01]  /*1ad0*/  BPT.TRAP 0x1 ;  /* 0x000000040000795c */ /* 0x000fe20000300000 */
.L_x_23:
[----:B------:R-:W0:Y:S01]  /*1ae0*/  S2UR UR7, SR_CgaCtaId ;  /* 0x00000000000779c3 */ /* 0x000e220000008800 */
[----:B------:R-:W-:Y:S01]  /*1af0*/  UMOV UR6, 0x400 ;  /* 0x0000040000067882 */ /* 0x000fe20000000000 */
[----:B------:R-:W-:Y:S01]  /*1b00*/  IMAD.U32 R5, RZ, RZ, UR5 ;  /* 0x00000005ff057e24 */ /* 0x000fe2000f8e00ff */
[----:B------:R-:W-:Y:S01]  /*1b10*/  SHF.L.U32 R4, R7, 0x1f, RZ ;  /* 0x0000001f07047819 */ /* 0x000fe200000006ff */
[----:B0-----:R-:W-:-:S06]  /*1b20*/  ULEA UR6, UR7, UR6, 0x18 ;  /* 0x0000000607067291 */ /* 0x001fcc000f8ec03f */
[----:B------:R-:W-:-:S04]  /*1b30*/  IMAD.U32 R6, RZ, RZ, UR6 ;  /* 0x00000006ff067e24 */ /* 0x000fc8000f8e00ff */
[----:B------:R-:W-:-:S04]  /*1b40*/  IMAD R5, R5, 0x8, R6 ;  /* 0x0000000805057824 */ /* 0x000fc800078e0206 */
[----:B------:R0:W1:Y:S01]  /*1b50*/  SYNCS.PHASECHK.TRANS64.TRYWAIT P1, [R5+URZ], R4 ;  /* 0x00000004050075a7 */ /* 0x000062000802017f */
[----:B------:R-:W-:Y:S05]  /*1b60*/  @!P0 BRA `(.L_x_24) ;  /* 0x0000000000048947 */ /* 0x000fea0003800000 */
[----:B------:R-:W-:Y:S01]  /*1b70*/  BPT.TRAP 0x1 ;  /* 0x000000040000795c */ /* 0x000fe20000300000 */
.L_x_24:
[----:B-1----:R-:W-:Y:S05]  /*1b80*/  @P1 BRA `(.L_x_25) ;  /* 0x0000000000081947 */ /* 0x002fea0003800000 */
[----:B------:R-:W1:Y:S02]  /*1b90*/  SYNCS.PHASECHK.TRANS64.TRYWAIT P1, [R5+URZ], R4 ;  /* 0x00000004050075a7 */ /* 0x000e64000802017f */
[----:B-1----:R-:W-:Y:S05]  /*1ba0*/  @!P1 BRA `(.L_x_26) ;  /* 0x0000006400389947 */ /* 0x002fea0003800000 */
.L_x_25:
[----:B------:R-:W-:Y:S01]  /*1bb0*/  ULEA UR6, UR5, UR45, 0xa ;  /* 0x0000002d05067291 */ /* 0x000fe2000f8e503f */
[----:B------:R-:W-:Y:S01]  /*1bc0*/  WARPGROUP.ARRIVE ;  /* 0x00000000000079c5 */ /* 0x000fe20000000000 */
[----:B------:R-:W-:Y:S01]  /*1bd0*/  ULEA UR7, UR5, UR4, 0xa ;  /* 0x0000000405077291 */ /* 0x000fe2000f8e503f */
[----:B------:R-:W-:Y:S01]  /*1be0*/  UMOV UR9, 0x40000040 ;  /* 0x4000004000097882 */ /* 0x000fe20000000000 */
[----:B------:R-:W-:-:S03]  /*1bf0*/  UMOV UR11, 0x40000040 ;  /* 0x40000040000b7882 */ /* 0x000fc60000000000 */
[----:B------:R-:W-:Y:S02]  /*1c00*/  UMOV UR8, UR6 ;  /* 0x0000000600087c82 */ /* 0x000fe40008000000 */
[----:B------:R-:W-:Y:S02]  /*1c10*/  UMOV UR10, UR7 ;  /* 0x00000007000a7c82 */ /* 0x000fe40008000000 */
[----:B------:R-:W-:Y:S01]  /*1c20*/  HGMMA.64x128x16.F32 R24, gdesc[UR8].tnspB, R24, gsb0 ;  /* 0x41e00000081879f0 */ /* 0x000fe20008000818 */
[----:B------:R-:W-:Y:S02]  /*1c30*/  UIADD3 UR8, UR6, 0x2, URZ ;  /* 0x0000000206087890 */ /* 0x000fe4000fffe03f */
[----:B------:R-:W-:Y:S01]  /*1c40*/  UIADD3 UR10, UR7, 0x80, URZ ;  /* 0x00000080070a7890 */ /* 0x000fe2000fffe03f */
[----:B------:R-:W-:Y:S01]  /*1c50*/  UMOV UR9, 0x40000040 ;  /* 0x4000004000097882 */ /* 0x000fe20000000000 */
[----:B------:R-:W-:Y:S01]  /*1c60*/  UMOV UR11, 0x40000040 ;  /* 0x40000040000b7882 */ /* 0x000fe20000000000 */
[----:B------:R-:W-:-:S02]  /*1c70*/  WARPGROUP.DEPBAR.LE gsb0, 0x0 ;  /* 0x00008000000079c5 */ /* 0x000fc40000010000 */
        /* <DEDUP_REMOVED lines=18> */
[----:B------:R-:W-:Y:S01]  /*1da0*/  BPT.TRAP 0x1 ;  /* 0x000000040000795c */ /* 0x000fe20000300000 */
.L_x_27:
[----:B------:R-:W-:-:S13]  /*1db0*/  ISETP.NE.AND P1, PT, R22, RZ, PT ;  /* 0x000000ff1600720c */ /* 0x000fda0003f25270 */
[----:B01----:R-:W-:-:S04]  /*1dc0*/  @P1 IMAD R4, R3, 0x8, R6 ;  /* 0x0000000803041824 */ /* 0x003fc800078e0206 */
[----:B------:R-:W-:-:S05]  /*1dd0*/  @P1 VIADD R4, R4, 0x28 ;  /* 0x0000002804041836 */ /* 0x000fca0000000000 */
[----:B------:R-:W-:-:S04]  /*1de0*/  @P1 PRMT R4, R19, 0x654, R4 ;  /* 0x0000065413041816 */ /* 0x000fc80000000004 */
[----:B------:R0:W-:Y:S01]  /*1df0*/  @P1 SYNCS.ARRIVE.TRANS64.RED.A1T0 RZ, [R4+URZ], RZ ;  /* 0x000000ff04ff19a7 */ /* 0x0001e2000810043f */
[----:B------:R-:W-:-:S13]  /*1e00*/  ISETP.GT.U32.AND P1, PT, R18, 0x1, PT ;  /* 0x000000011200780c */ /* 0x000fda0003f24070 */
[----:B0-----:R-:W-:Y:S05]  /*1e10*/  @P1 BRA `(.L_x_28) ;  /* 0x0000000000041947 */ /* 0x001fea0003800000 */
[----:B------:R-:W-:Y:S01]  /*1e20*/  BPT.TRAP 0x1 ;  /* 0x000000040000795c */ /* 0x000fe20000300000 */
.L_x_28:
[----:B------:R-:W-:Y:S01]  /*1e30*/  UIADD3 UR5, UR5, 0x1, URZ ;  /* 0x0000000105057890 */ /* 0x000fe2000fffe03f */
[C---:B------:R-:W-:Y:S01]  /*1e40*/  ISETP.GT.AND P2, PT, R0.reuse, 0x1, PT ;  /* 0x000000010000780c */ /* 0x040fe20003f44270 */
[----:B------:R-:W-:Y:S02]  /*1e50*/  VIADD R3, R3, 0x1 ;  /* 0x0000000103037836 */ /* 0x000fe40000000000 */
[----:B------:R-:W-:Y:S01]  /*1e60*/  UISETP.NE.AND UP0, UPT, UR5, 0x5, UPT ;  /* 0x000000050500788c */ /* 0x000fe2000bf05270 */
[----:B------:R-:W-:Y:S02]  /*1e70*/  VIADD R0, R0, 0xffffffff ;  /* 0xffffffff00007836 */ /* 0x000fe40000000000 */
[C---:B------:R-:W-:Y:S01]  /*1e80*/  ISETP.NE.AND P1, PT, R3.reuse, 0x5, PT ;  /* 0x000000050300780c */ /* 0x040fe20003f25270 */
[----:B------:R-:W-:Y:S02]  /*1e90*/  USEL UR6, URZ, 0x1, UP0 ;  /* 0x000000013f067887 */ /* 0x000fe40008000000 */
[----:B------:R-:W-:Y:S01]  /*1ea0*/  USEL UR5, UR5, URZ, UP0 ;  /* 0x0000003f05057287 */ /* 0x000fe20008000000 */
[----:B------:R-:W-:-:S03]  /*1eb0*/  SEL R3, R3, RZ, P1 ;  /* 0x000000ff03037207 */ /* 0x000fc60000800000 */
[----:B------:R-:W-:Y:S01]  /*1ec0*/  LOP3.LUT R7, R7, UR6, RZ, 0x3c, !PT ;  /* 0x0000000607077c12 */ /* 0x000fe2000f8e3cff */
[----:B------:R-:W-:Y:S07]  /*1ed0*/  @P2 BRA `(.L_x_29) ;  /* 0xfffffff800f82947 */ /* 0x000fee000383ffff */
.L_x_22:
[----:B01----:R-:W0:Y:S02]  /*1ee0*/  LDC R0, c[0x0][0x28c] ;  /* 0x0000a300ff007b82 */ /* 0x003e240000000800 */
[----:B0-----:R-:W-:-:S13]  /*1ef0*/  ISETP.GE.AND P1, PT, R0, 0x1, PT ;  /* 0x000000010000780c */ /* 0x001fda0003f26270 */
[----:B------:R-:W-:Y:S05]  /*1f00*/  @!P1 BRA `(.L_x_30) ;  /* 0x0000000000449947 */ /* 0x000fea0003800000 */
[----:B------:R-:W-:Y:S05]  /*1f10*/  @!P0 BRA `(.L_x_31) ;  /* 0x0000000000048947 */ /* 0x000fea0003800000 */
[----:B------:R-:W-:Y:S01]  /*1f20*/  BPT.TRAP 0x1 ;  /* 0x000000040000795c */ /* 0x000fe20000300000 */
.L_x_31:
[----:B------:R-:W-:-:S13]  /*1f30*/  ISETP.NE.AND P0, PT, R22, RZ, PT ;  /* 0x000000ff1600720c */ /* 0x000fda0003f05270 */
[----:B------:R-:W-:-:S05]  /*1f40*/  VOTEU.ANY UP0, P0 ;  /* 0x00000000003f7886 */ /* 0x000fca0000000100 */
[----:B------:R-:W-:-:S06]  /*1f50*/  @UP0 UIADD3 UR4, UR44, UR41, URZ ;  /* 0x000000292c040290 */ /* 0x000fcc000fffe03f */
[----:B------:R-:W-:Y:S02]  /*1f60*/  IMAD.U32 R4, RZ, RZ, UR4 ;  /* 0x00000004ff047e24 */ /* 0x000fe4000f8e00ff */
[----:B------:R-:W-:Y:S02]  /*1f70*/  IMAD.U32 R3, RZ, RZ, UR4 ;  /* 0x00000004ff037e24 */ /* 0x000fe4000f8e00ff */
[----:B------:R-:W-:-:S05]  /*1f80*/  @P0 IMAD.WIDE.U32 R4, R4, -0x33333333, RZ ;  /* 0xcccccccd04040825 */ /* 0x000fca00078e00ff */
[----:B------:R-:W-:-:S05]  /*1f90*/  @P0 SHF.R.U32.HI R0, RZ, 0x2, R5 ;  /* 0x00000002ff000819 */ /* 0x000fca0000011605 */
[----:B------:R-:W-:-:S04]  /*1fa0*/  @P0 IMAD R0, R0, -0x5, R3 ;  /* 0xfffffffb00000824 */ /* 0x000fc800078e0203 */
[----:B------:R-:W-:-:S04]  /*1fb0*/  @P0 IMAD R0, R0, 0x8, R6 ;  /* 0x0000000800000824 */ /* 0x000fc800078e0206 */
[----:B------:R-:W-:-:S05]  /*1fc0*/  @P0 VIADD R0, R0, 0x28 ;  /* 0x0000002800000836 */ /* 0x000fca0000000000 */
[----:B------:R-:W-:-:S04]  /*1fd0*/  @P0 PRMT R0, R19, 0x654, R0 ;  /* 0x0000065413000816 */ /* 0x000fc80000000000 */
[----:B------:R0:W-:Y:S01]  /*1fe0*/  @P0 SYNCS.ARRIVE.TRANS64.RED.A1T0 RZ, [R0+URZ], RZ ;  /* 0x000000ff00ff09a7 */ /* 0x0001e2000810043f */
[----:B------:R-:W-:-:S13]  /*1ff0*/  ISETP.GT.U32.AND P0, PT, R18, 0x1, PT ;  /* 0x000000011200780c */ /* 0x000fda0003f04070 */
[----:B0-----:R-:W-:Y:S05]  /*2000*/  @P0 BRA `(.L_x_30) ;  /* 0x0000000000040947 */ /* 0x001fea0003800000 */
[----:B------:R-:W-:Y:S01]  /*2010*/  BPT.TRAP 0x1 ;  /* 0x000000040000795c */ /* 0x000fe20000300000 */
.L_x_30:
[----:B------:R-:W-:Y:S01]  /*2020*/  IMAD.SHL.U32 R100, R100, 0x80, RZ ;  /* 0x0000008064647824 */ /* 0x000fe200078e00ff */
[----:B------:R-:W-:Y:S01]  /*2030*/  UIADD3 UR41, UR43, UR41, URZ ;  /* 0x000000292b297290 */ /* 0x000fe2000fffe03f */
[----:B------:R-:W-:Y:S01]  /*2040*/  SHF.R.S32.HI R11, RZ, 0x1f, R101 ;  /* 0x0000001fff0b7819 */ /* 0x000fe20000011465 */
[----:B------:R-:W-:Y:S01]  /*2050*/  UISETP.GE.U32.AND UP1, UPT, UR43, 0x5, UPT ;  /* 0x000000052b00788c */ /* 0x000fe2000bf26070 */
[----:B------:R-:W-:Y:S01]  /*2060*/  IMAD.SHL.U32 R6, R103, 0x80, RZ ;  /* 0x0000008067067824 */ /* 0x000fe200078e00ff */
[----:B------:R-:W-:Y:S01]  /*2070*/  ULDC UR7, c[0x0][0x288] ;  /* 0x0000a20000077ab9 */ /* 0x000fe20000000800 */
[C---:B------:R-:W-:Y:S01]  /*2080*/  LOP3.LUT R8, R100.reuse, 0x6, R95, 0xf8, !PT ;  /* 0x0000000664087812 */ /* 0x040fe200078ef85f */
[----:B------:R-:W-:Y:S01]  /*2090*/  UISETP.GT.U32.AND UP0, UPT, UR41, 0x4, UPT ;  /* 0x000000042900788c */ /* 0x000fe2000bf04070 */
[----:B------:R-:W-:Y:S01]  /*20a0*/  ISETP.GE.AND P0, PT, R100, UR7, PT ;  /* 0x0000000764007c0c */ /* 0x000fe2000bf06270 */
[----:B------:R-:W-:Y:S01]  /*20b0*/  ULDC.64 UR4, c[0x0][0x5d0] ;  /* 0x0001740000047ab9 */ /* 0x000fe20000000a00 */
[--C-:B------:R-:W-:Y:S01]  /*20c0*/  SHF.R.S32.HI R9, RZ, 0x1f, R8.reuse ;  /* 0x0000001fff097819 */ /* 0x100fe20000011408 */
[----:B------:R-:W-:Y:S01]  /*20d0*/  ULDC UR10, c[0x0][0x284] ;  /* 0x0000a100000a7ab9 */ /* 0x000fe20000000800 */
[----:B------:R-:W-:Y:S01]  /*20e0*/  IMAD R0, R11, UR4, RZ ;  /* 0x000000040b007c24 */ /* 0x000fe2000f8e02ff */
[----:B------:R-:W-:Y:S01]  /*20f0*/  UISETP.LT.U32.AND UP0, UPT, UR43, 0x5, UP0 ;  /* 0x000000052b00788c */ /* 0x000fe20008701070 */
[----:B------:R-:W-:Y:S01]  /*2100*/  ISETP.GE.OR P0, PT, R6, UR10, P0 ;  /* 0x0000000a06007c0c */ /* 0x000fe20008706670 */
[----:B------:R-:W-:Y:S01]  /*2110*/  IMAD.WIDE.U32 R4, R101, UR4, R8 ;  /* 0x0000000465047c25 */ /* 0x000fe2000f8e0008 */
[----:B------:R-:W-:Y:S01]  /*2120*/  ULDC.64 UR8, c[0x0][0x5c8] ;  /* 0x0001720000087ab9 */ /* 0x000fe20000000a00 */
[----:B------:R-:W-:-:S02]  /*2130*/  USEL UR6, URZ, 0x1, !UP0 ;  /* 0x000000013f067887 */ /* 0x000fc4000c000000 */
[----:B------:R-:W-:Y:S01]  /*2140*/  IMAD R3, R101, UR5, R0 ;  /* 0x0000000565037c24 */ /* 0x000fe2000f8e0200 */
[----:B------:R-:W-:Y:S01]  /*2150*/  @UP1 UIMAD.WIDE.U32 UR4, UR41, -0x33333333, URZ ;  /* 0xcccccccd290418a5 */ /* 0x000fe2000f8e003f */
[----:B------:R-:W-:Y:S01]  /*2160*/  IMAD.WIDE R104, R103, 0x80, R88 ;  /* 0x0000008067687825 */ /* 0x000fe200078e0258 */
[----:B------:R-:W-:Y:S02]  /*2170*/  ULOP3.LUT UR40, UR40, UR6, URZ, 0x3c, !UPT ;  /* 0x0000000628287292 */ /* 0x000fe4000f8e3c3f */
[----:B------:R-:W-:Y:S01]  /*2180*/  @UP1 USHF.R.U32.HI UR4, URZ, 0x2, UR5 ;  /* 0x000000023f041899 */ /* 0x000fe20008011605 */
[----:B------:R-:W-:Y:S02]  /*2190*/  IMAD.IADD R5, R5, 0x1, R3 ;  /* 0x0000000105057824 */ /* 0x000fe400078e0203 */
[----:B------:R-:W-:Y:S01]  /*21a0*/  IMAD R3, R105, UR8, RZ ;  /* 0x0000000869037c24 */ /* 0x000fe2000f8e02ff */
[----:B------:R-:W-:Y:S01]  /*21b0*/  @UP1 ULOP3.LUT UR40, UR40, 0x1, UR4, 0x78, !UPT ;  /* 0x0000000128281892 */ /* 0x000fe2000f8e7804 */
[----:B------:R-:W-:-:S04]  /*21c0*/  IMAD.WIDE.U32 R106, R104, UR8, R4 ;  /* 0x00000008686a7c25 */ /* 0x000fc8000f8e0004 */
[----:B------:R-:W-:Y:S02]  /*21d0*/  IMAD R7, R104, UR9, R3 ;  /* 0x0000000968077c24 */ /* 0x000fe4000f8e0203 */
[----:B------:R-:W-:Y:S01]  /*21e0*/  IMAD.MOV.U32 R0, RZ, RZ, -0x1 ;  /* 0xffffffffff007424 */ /* 0x000fe200078e00ff */
[----:B------:R-:W-:Y:S06]  /*21f0*/  @P0 BRA `(.L_x_32) ;  /* 0x00000040001c0947 */ /* 0x000fec0003800000 */
[----:B-----5:R-:W-:Y:S01]  /*2200*/  FSETP.NEU.AND P0, PT, R90, RZ, PT ;  /* 0x000000ff5a00720b */ /* 0x020fe20003f0d000 */
[----:B------:R-:W-:Y:S01]  /*2210*/  IMAD.IADD R4, R94, 0x1, -R100 ;  /* 0x000000015e047824 */ /* 0x000fe200078e0a64 */
[----:B------:R-:W-:Y:S01]  /*2220*/  BSSY B0, `(.L_x_32) ;  /* 0x0000404000007945 */ /* 0x000fe20003800000 */
[----:B------:R-:W-:Y:S02]  /*2230*/  IMAD.IADD R3, R99, 0x1, -R6 ;  /* 0x0000000163037824 */ /* 0x000fe400078e0a06 */
[----:B------:R-:W-:Y:S01]  /*2240*/  IMAD.IADD R103, R107, 0x1, R7 ;  /* 0x000000016b677824 */ /* 0x000fe200078e0207 */
[----:B------:R-:W-:-:S04]  /*2250*/  ISETP.GT.AND P2, PT, R4, RZ, PT ;  /* 0x000000ff0400720c */ /* 0x000fc80003f44270 */
[----:B------:R-:W-:-:S03]  /*2260*/  ISETP.GT.AND P1, PT, R3, RZ, P2 ;  /* 0x000000ff0300720c */ /* 0x000fc60001724270 */
[----:B------:R-:W-:Y:S10]  /*2270*/  @!P0 BRA `(.L_x_33) ;  /* 0x0000002c00288947 */ /* 0x000ff40003800000 */
[----:B------:R-:W0:Y:S01]  /*2280*/  LDC.64 R110, c[0x0][0x5b8] ;  /* 0x00016e00ff6e7b82 */ /* 0x000e220000000a00 */
[----:B------:R-:W-:-:S07]  /*2290*/  ULDC.64 UR4, c[0x0][0x5c0] ;  /* 0x0001700000047ab9 */ /* 0x000fce0000000a00 */
[----:B------:R-:W1:Y:S08]  /*22a0*/  LDC.64 R112, c[0x0][0x5b0] ;  /* 0x00016c00ff707b82 */ /* 0x000e700000000a00 */
[----:B------:R-:W2:Y:S01]  /*22b0*/  LDC.64 R114, c[0x0][0x5a8] ;  /* 0x00016a00ff727b82 */ /* 0x000ea20000000a00 */
[-C--:B0-----:R-:W-:Y:S02]  /*22c0*/  IMAD R6, R11, R110.reuse, RZ ;  /* 0x0000006e0b067224 */ /* 0x081fe400078e02ff */
[----:B------:R-:W-:-:S04]  /*22d0*/  IMAD.WIDE.U32 R108, R101, R110, R8 ;  /* 0x0000006e656c7225 */ /* 0x000fc800078e0008 */
[----:B------:R-:W-:Y:S02]  /*22e0*/  IMAD R107, R101, R111, R6 ;  /* 0x0000006f656b7224 */ /* 0x000fe400078e0206 */
[-C--:B-1----:R-:W-:Y:S02]  /*22f0*/  IMAD R5, R105, R112.reuse, RZ ;  /* 0x0000007069057224 */ /* 0x082fe400078e02ff */
[----:B------:R-:W-:Y:S02]  /*2300*/  IMAD.IADD R13, R109, 0x1, R107 ;  /* 0x000000016d0d7824 */ /* 0x000fe400078e026b */
[----:B------:R-:W-:Y:S02]  /*2310*/  IMAD.MOV.U32 R12, RZ, RZ, R108 ;  /* 0x000000ffff0c7224 */ /* 0x000fe400078e006c */
[C---:B------:R-:W-:Y:S02]  /*2320*/  IMAD R111, R104.reuse, R113, R5 ;  /* 0x00000071686f7224 */ /* 0x040fe400078e0205 */
[----:B------:R-:W-:-:S04]  /*2330*/  IMAD.WIDE.U32 R6, R104, R112, R12 ;  /* 0x0000007068067225 */ /* 0x000fc800078e000c */
[----:B------:R-:W-:Y:S01]  /*2340*/  IMAD.IADD R5, R7, 0x1, R111 ;  /* 0x0000000107057824 */ /* 0x000fe200078e026f */
[----:B--2---:R-:W-:-:S04]  /*2350*/  LEA R14, P0, R6, R114, 0x1 ;  /* 0x00000072060e7211 */ /* 0x004fc800078008ff */
[----:B------:R-:W-:-:S05]  /*2360*/  LEA.HI.X R15, R6, R115, R5, 0x1, P0 ;  /* 0x00000073060f7211 */ /* 0x000fca00000f0c05 */
[----:B------:R0:W2:Y:S01]  /*2370*/  @P1 LDG.E.LTC128B.U16 R5, desc[UR38][R14.64] ;  /* 0x000000260e051981 */ /* 0x0000a2000c1e1520 */
[----:B------:R-:W-:Y:S01]  /*2380*/  LEA R10, P0, R106, UR4, 0x1 ;  /* 0x000000046a0a7c11 */ /* 0x000fe2000f8008ff */
[----:B------:R-:W-:Y:S01]  /*2390*/  IMAD.WIDE.U32 R6, R104, R112, R8 ;  /* 0x0000007068067225 */ /* 0x000fe200078e0008 */
[----:B------:R-:W-:Y:S03]  /*23a0*/  BSSY B1, `(.L_x_34) ;  /* 0x0000012000017945 */ /* 0x000fe60003800000 */
[----:B------:R-:W-:Y:S02]  /*23b0*/  IMAD.IADD R7, R111, 0x1, R7 ;  /* 0x000000016f077824 */ /* 0x000fe400078e0207 */
[----:B------:R-:W-:Y:S01]  /*23c0*/  IMAD.WIDE.U32 R20, R101, R110, R6 ;  /* 0x0000006e65147225 */ /* 0x000fe200078e0006 */
[----:B0-----:R-:W-:-:S03]  /*23d0*/  SHF.L.U64.HI R15, R112, 0x3, R113 ;  /* 0x00000003700f7819 */ /* 0x001fc60000010271 */
[----:B------:R-:W-:Y:S01]  /*23e0*/  IMAD.IADD R7, R107, 0x1, R21 ;  /* 0x000000016b077824 */ /* 0x000fe200078e0215 */
[----:B------:R-:W-:Y:S01]  /*23f0*/  LEA R6, P4, R20, R114, 0x1 ;  /* 0x0000007214067211 */ /* 0x000fe200078808ff */
[----:B------:R-:W-:-:S03]  /*2400*/  IMAD.SHL.U32 R14, R112, 0x8, RZ ;  /* 0x00000008700e7824 */ /* 0x000fc600078e00ff */
[----:B------:R-:W-:Y:S01]  /*2410*/  LEA.HI.X R7, R20, R115, R7, 0x1, P4 ;  /* 0x0000007314077211 */ /* 0x000fe200020f0c07 */
[----:B--2---:R-:W-:-:S05]  /*2420*/  HADD2.F32 R11, -RZ, R5.H0_H0 ;  /* 0x20000005ff0b7230 */ /* 0x004fca0000004100 */
[----:B------:R-:W-:-:S04]  /*2430*/  FMUL R11, R11, R90 ;  /* 0x0000005a0b0b7220 */ /* 0x000fc80000400000 */
[----:B------:R-:W-:Y:S01]  /*2440*/  FFMA R24, R24, R23, R11 ;  /* 0x0000001718187223 */ /* 0x000fe2000000000b */
[----:B------:R-:W-:Y:S02]  /*2450*/  LEA.HI.X R11, R106, UR5, R103, 0x1, P0 ;  /* 0x000000056a0b7c11 */ /* 0x000fe400080f0c67 */
[----:B------:R-:W-:Y:S02]  /*2460*/  ISETP.GT.AND P0, PT, R4, 0x1, PT ;  /* 0x000000010400780c */ /* 0x000fe40003f04270 */
[----:B------:R-:W-:Y:S02]  /*2470*/  F2FP.F16.F32.PACK_AB R24, RZ, R24 ;  /* 0x00000018ff18723e */ /* 0x000fe400000000ff */
[----:B------:R-:W-:-:S03]  /*2480*/  ISETP.GT.AND P3, PT, R3, RZ, P0 ;  /* 0x000000ff0300720c */ /* 0x000fc60000764270 */
[----:B------:R0:W-:Y:S10]  /*2490*/  @P1 STG.E.U16 desc[UR38][R10.64], R24 ;  /* 0x000000180a001986 */ /* 0x0001f4000c101526 */
[----:B------:R-:W-:Y:S05]  /*24a0*/  @!P3 BRA `(.L_x_35) ;  /* 0x000000000004b947 */ /* 0x000fea0003800000 */
[----:B------:R1:W5:Y:S02]  /*24b0*/  LDG.E.LTC128B.U16 R5, desc[UR38][R6.64+0x2] ;  /* 0x0000022606057981 */ /* 0x000364000c1e1520 */
.L_x_35:
[----:B------:R-:W-:Y:S05]  /*24c0*/  BSYNC B1 ;  /* 0x0000000000017941 */ /* 0x000fea0003800000 */
.L_x_34:
[----:B-----5:R-:W-:Y:S01]  /*24d0*/  HADD2.F32 R103, -RZ, R5.H0_H0 ;  /* 0x20000005ff677230 */ /* 0x020fe20000004100 */
[----:B------:R-:W-:Y:S01]  /*24e0*/  ISETP.GT.AND P2, PT, R3, 0x8, P2 ;  /* 0x000000080300780c */ /* 0x000fe20001744270 */
[----:B------:R-:W-:Y:S01]  /*24f0*/  IMAD.WIDE.U32 R20, R104, R112, R14 ;  /* 0x0000007068147225 */ /* 0x000fe200078e000e */
[----:B0-----:R-:W-:-:S03]  /*2500*/  PRMT R24, R5, 0x7610, R24 ;  /* 0x0000761005187816 */ /* 0x001fc60000000018 */
[----:B------:R-:W-:Y:S01]  /*2510*/  FMUL R12, R103, R90 ;  /* 0x0000005a670c7220 */ /* 0x000fe20000400000 */
[----:B------:R-:W-:Y:S01]  /*2520*/  IMAD.IADD R111, R111, 0x1, R21 ;  /* 0x000000016f6f7824 */ /* 0x000fe200078e0215 */
[----:B------:R-:W-:Y:S02]  /*2530*/  IADD3 R108, P1, R108, R20, RZ ;  /* 0x000000146c6c7210 */ /* 0x000fe40007f3e0ff */
[----:B------:R-:W-:-:S03]  /*2540*/  FFMA R12, R25, R23, R12 ;  /* 0x00000017190c7223 */ /* 0x000fc6000000000c */
[----:B------:R-:W-:Y:S01]  /*2550*/  IMAD.X R13, R111, 0x1, R13, P1 ;  /* 0x000000016f0d7824 */ /* 0x000fe200008e060d */
[C---:B------:R-:W-:Y:S02]  /*2560*/  LEA R14, P1, R108.reuse, R114, 0x1 ;  /* 0x000000726c0e7211 */ /* 0x040fe400078208ff */
[----:B------:R-:W-:Y:S02]  /*2570*/  F2FP.F16.F32.PACK_AB R12, RZ, R12 ;  /* 0x0000000cff0c723e */ /* 0x000fe400000000ff */
[----:B------:R-:W-:Y:S02]  /*2580*/  LEA.HI.X R15, R108, R115, R13, 0x1, P1 ;  /* 0x000000736c0f7211 */ /* 0x000fe400008f0c0d */
[----:B------:R-:W-:-:S05]  /*2590*/  PRMT R21, R12, 0x7610, R21 ;  /* 0x000076100c157816 */ /* 0x000fca0000000015 */
[----:B------:R0:W-:Y:S04]  /*25a0*/  @P3 STG.E.U16 desc[UR38][R10.64+0x2], R21 ;  /* 0x000002150a003986 */ /* 0x0001e8000c101526 */
[----:B------:R-:W2:Y:S01]  /*25b0*/  @P2 LDG.E.LTC128B.U16 R24, desc[UR38][R14.64] ;  /* 0x000000260e182981 */ /* 0x000ea2000c1e1520 */
[----:B------:R-:W-:Y:S01]  /*25c0*/  IADD3 R20, P1, R8, R20, RZ ;  /* 0x0000001408147210 */ /* 0x000fe20007f3e0ff */
[----:B------:R-:W-:Y:S01]  /*25d0*/  BSSY B1, `(.L_x_36) ;  /* 0x0000011000017945 */ /* 0x000fe20003800000 */
[----:B------:R-:W-:Y:S02]  /*25e0*/  SHF.L.U64.HI R13, R91, 0x1, R92 ;  /* 0x000000015b0d7819 */ /* 0x000fe4000001025c */
[----:B------:R-:W-:Y:S01]  /*25f0*/  ISETP.GT.AND P0, PT, R3, 0x8, P0 ;  /* 0x000000080300780c */ /* 0x000fe20000704270 */
[----:B0-----:R-:W-:Y:S01]  /*2600*/  IMAD.X R21, R9, 0x1, R111, P1 ;  /* 0x0000000109157824 */ /* 0x001fe200008e066f */
[----:B------:R-:W-:Y:S01]  /*2610*/  LEA R12, P1, R91, R10, 0x1 ;  /* 0x0000000a5b0c7211 */ /* 0x000fe200078208ff */
[----:B------:R-:W-:-:S04]  /*2620*/  IMAD.WIDE.U32 R20, R101, R110, R20 ;  /* 0x0000006e65147225 */ /* 0x000fc800078e0014 */
[----:B------:R-:W-:Y:S01]  /*2630*/  IMAD.X R13, R13, 0x1, R11, P1 ;  /* 0x000000010d0d7824 */ /* 0x000fe200008e060b */
[----:B------:R-:W-:Y:S01]  /*2640*/  LEA R8, P3, R20, R114, 0x1 ;  /* 0x0000007214087211 */ /* 0x000fe200078608ff */
[----:B------:R-:W-:-:S05]  /*2650*/  IMAD.IADD R9, R107, 0x1, R21 ;  /* 0x000000016b097824 */ /* 0x000fca00078e0215 */
[----:B------:R-:W-:Y:S01]  /*2660*/  LEA.HI.X R9, R20, R115, R9, 0x1, P3 ;  /* 0x0000007314097211 */ /* 0x000fe200018f0c09 */
[----:B--2---:R-:W-:-:S05]  /*2670*/  HADD2.F32 R5, -RZ, R24.H0_H0 ;  /* 0x20000018ff057230 */ /* 0x004fca0000004100 */
[----:B------:R-:W-:-:S04]  /*2680*/  FMUL R5, R5, R90 ;  /* 0x0000005a05057220 */ /* 0x000fc80000400000 */
[----:B------:R-:W-:-:S05]  /*2690*/  FFMA R5, R26, R23, R5 ;  /* 0x000000171a057223 */ /* 0x000fca0000000005 */
[----:B------:R-:W-:-:S05]  /*26a0*/  F2FP.F16.F32.PACK_AB R5, RZ, R5 ;  /* 0x00000005ff05723e */ /* 0x000fca00000000ff */
[----:B------:R0:W-:Y:S01]  /*26b0*/  @P2 STG.E.U16 desc[UR38][R12.64], R5 ;  /* 0x000000050c002986 */ /* 0x0001e2000c101526 */
[----:B------:R-:W-:Y:S05]  /*26c0*/  @!P0 BRA `(.L_x_37) ;  /* 0x0000000000048947 */ /* 0x000fea0003800000 */
[----:B------:R2:W5:Y:S02]  /*26d0*/  LDG.E.LTC128B.U16 R24, desc[UR38][R8.64+0x2] ;  /* 0x0000022608187981 */ /* 0x000564000c1e1520 */
.L_x_37:
[----:B------:R-:W-:Y:S05]  /*26e0*/  BSYNC B1 ;  /* 0x0000000000017941 */ /* 0x000fea0003800000 */
.L_x_36:
[----:B0----5:R-:W-:Y:S01]  /*26f0*/  HADD2.F32 R5, -RZ, R24.H0_H0 ;  /* 0x20000018ff057230 */ /* 0x021fe20000004100 */
[----:B------:R-:W-:Y:S01]  /*2700*/  ISETP.GT.AND P1, PT, R4, 0x8, PT ;  /* 0x000000080400780c */ /* 0x000fe20003f24270 */
[----:B------:R-:W-:Y:S03]  /*2710*/  BSSY B1, `(.L_x_38) ;  /* 0x0000008000017945 */ /* 0x000fe60003800000 */
[----:B------:R-:W-:Y:S01]  /*2720*/  FMUL R14, R5, R90 ;  /* 0x0000005a050e7220 */ /* 0x000fe20000400000 */
[----:B------:R-:W-:-:S03]  /*2730*/  ISETP.GT.AND P2, PT, R3, RZ, P1 ;  /* 0x000000ff0300720c */ /* 0x000fc60000f44270 */
[----:B------:R-:W-:-:S05]  /*2740*/  FFMA R14, R27, R23, R14 ;  /* 0x000000171b0e7223 */ /* 0x000fca000000000e */
[----:B------:R-:W-:-:S05]  /*2750*/  F2FP.F16.F32.PACK_AB R14, RZ, R14 ;  /* 0x0000000eff0e723e */ /* 0x000fca00000000ff */
[----:B------:R0:W-:Y:S01]  /*2760*/  @P0 STG.E.U16 desc[UR38][R12.64+0x2], R14 ;  /* 0x0000020e0c000986 */ /* 0x0001e2000c101526 */
[----:B------:R-:W-:Y:S05]  /*2770*/  @!P2 BRA `(.L_x_39) ;  /* 0x000000000004a947 */ /* 0x000fea0003800000 */
[----:B------:R3:W5:Y:S02]  /*2780*/  LDG.E.LTC128B.U16 R24, desc[UR38][R6.64+0x10] ;  /* 0x0000102606187981 */ /* 0x000764000c1e1520 */
.L_x_39:
[----:B------:R-:W-:Y:S05]  /*2790*/  BSYNC B1 ;  /* 0x0000000000017941 */ /* 0x000fea0003800000 */
.L_x_38:
[----:B-----5:R-:W-:Y:S01]  /*27a0*/  HADD2.F32 R5, -RZ, R24.H0_H0 ;  /* 0x20000018ff057230 */ /* 0x020fe20000004100 */
        /* <DEDUP_REMOVED lines=9> */
.L_x_41:
[----:B------:R-:W-:Y:S05]  /*2840*/  BSYNC B1 ;  /* 0x0000000000017941 */ /* 0x000fea0003800000 */
.L_x_40:
[----:B----45:R-:W-:Y:S01]  /*2850*/  HADD2.F32 R5, -RZ, R24.H0_H0 ;  /* 0x20000018ff057230 */ /* 0x030fe20000004100 */
[----:B------:R-:W-:Y:S01]  /*2860*/  ISETP.GT.AND P1, PT, R3, 0x8, P1 ;  /* 0x000000080300780c */ /* 0x000fe20000f24270 */
[----:B------:R-:W-:Y:S03]  /*2870*/  BSSY B1, `(.L_x_42) ;  /* 0x0000007000017945 */ /* 0x000fe60003800000 */
[----:B0-----:R-:W-:-:S04]  /*2880*/  FMUL R14, R5, R90 ;  /* 0x0000005a050e7220 */ /* 0x001fc80000400000 */
[----:B------:R-:W-:-:S05]  /*2890*/  FFMA R14, R29, R23, R14 ;  /* 0x000000171d0e7223 */ /* 0x000fca000000000e */
[----:B------:R-:W-:-:S05]  /*28a0*/  F2FP.F16.F32.PACK_AB R14, RZ, R14 ;  /* 0x0000000eff0e723e */ /* 0x000fca00000000ff */
[----:B------:R0:W-:Y:S01]  /*28b0*/  @P3 STG.E.U16 desc[UR38][R10.64+0x12], R14 ;  /* 0x0000120e0a003986 */ /* 0x0001e2000c101526 */
[----:B------:R-:W-:Y:S05]  /*28c0*/  @!P1 BRA `(.L_x_43) ;  /* 0x0000000000049947 */ /* 0x000fea0003800000 */
[----:B------:R4:W5:Y:S02]  /*28d0*/  LDG.E.LTC128B.U16 R24, desc[UR38][R8.64+0x10] ;  /* 0x0000102608187981 */ /* 0x000964000c1e1520 */
.L_x_43:
[----:B------:R-:W-:Y:S05]  /*28e0*/  BSYNC B1 ;  /* 0x0000000000017941 */ /* 0x000fea0003800000 */
.L_x_42:
[----:B-----5:R-:W-:Y:S01]  /*28f0*/  HADD2.F32 R5, -RZ, R24.H0_H0 ;  /* 0x20000018ff057230 */ /* 0x020fe20000004100 */
[----:B------:R-:W-:Y:S01]  /*2900*/  ISETP.GT.AND P0, PT, R3, 0x8, P0 ;  /* 0x000000080300780c */ /* 0x000fe20000704270 */
[----:B------:R-:W-:Y:S03]  /*2910*/  BSSY B1, `(.L_x_44) ;  /* 0x0000007000017945 */ /* 0x000fe60003800000 */
[----:B------:R-:W-:-:S04]  /*2920*/  FMUL R5, R5, R90 ;  /* 0x0000005a05057220 */ /* 0x000fc80000400000 */
[----:B------:R-:W-:-:S05]  /*2930*/  FFMA R5, R30, R23, R5 ;  /* 0x000000171e057223 */ /* 0x000fca0000000005 */
[----:B------:R-:W-:-:S05]  /*2940*/  F2FP.F16.F32.PACK_AB R5, RZ, R5 ;  /* 0x00000005ff05723e */ /* 0x000fca00000000ff */
[----:B------:R0:W-:Y:S01]  /*2950*/  @P1 STG.E.U16 desc[UR38][R12.64+0x10], R5 ;  /* 0x000010050c001986 */ /* 0x0001e2000c101526 */
[----:B------:R-:W-:Y:S05]  /*2960*/  @!P0 BRA `(.L_x_45) ;  /* 0x0000000000048947 */ /* 0x000fea0003800000 */
[----:B------:R0:W5:Y:S02]  /*2970*/  LDG.E.LTC128B.U16 R24, desc[UR38][R8.64+0x12] ;  /* 0x0000122608187981 */ /* 0x000164000c1e1520 */
.L_x_45:
[----:B------:R-:W-:Y:S05]  /*2980*/  BSYNC B1 ;  /* 0x0000000000017941 */ /* 0x000fea0003800000 */
.L_x_44:
        /* <DEDUP_REMOVED lines=10> */
.L_x_47:
[----:B------:R-:W-:Y:S05]  /*2a30*/  BSYNC B1 ;  /* 0x0000000000017941 */ /* 0x000fea0003800000 */
.L_x_46:
        /* <DEDUP_REMOVED lines=10> */
.L_x_49:
[----:B------:R-:W-:Y:S05]  /*2ae0*/  BSYNC B1 ;  /* 0x0000000000017941 */ /* 0x000fea0003800000 */
.L_x_48:
[----:B0----5:R-:W-:Y:S01]  /*2af0*/  HADD2.F32 R5, -RZ, R24.H0_H0 ;  /* 0x20000018ff057230 */ /* 0x021fe20000004100 */
        /* <DEDUP_REMOVED lines=8> */
.L_x_51:
[----:B------:R-:W-:Y:S05]  /*2b80*/  BSYNC B1 ;  /* 0x0000000000017941 */ /* 0x000fea0003800000 */
.L_x_50:
        /* <DEDUP_REMOVED lines=9> */
.L_x_53:
[----:B------:R-:W-:Y:S05]  /*2c20*/  BSYNC B1 ;  /* 0x0000000000017941 */ /* 0x000fea0003800000 */
.L_x_52:
        /* <DEDUP_REMOVED lines=10> */
.L_x_55:
[----:B------:R-:W-:Y:S05]  /*2cd0*/  BSYNC B1 ;  /* 0x0000000000017941 */ /* 0x000fea0003800000 */
.L_x_54:
        /* <DEDUP_REMOVED lines=10> */
.L_x_57:
[----:B------:R-:W-:Y:S05]  /*2d80*/  BSYNC B1 ;  /* 0x0000000000017941 */ /* 0x000fea0003800000 */
.L_x_56:
        /* <DEDUP_REMOVED lines=9> */
.L_x_59:
[----:B------:R-:W-:Y:S05]  /*2e20*/  BSYNC B1 ;  /* 0x0000000000017941 */ /* 0x000fea0003800000 */
.L_x_58:
        /* <DEDUP_REMOVED lines=9> */
.L_x_61:
[----:B------:R-:W-:Y:S05]  /*2ec0*/  BSYNC B1 ;  /* 0x0000000000017941 */ /* 0x000fea0003800000 */
.L_x_60:
        /* <DEDUP_REMOVED lines=10> */
.L_x_63:
[----:B------:R-:W-:Y:S05]  /*2f70*/  BSYNC B1 ;  /* 0x0000000000017941 */ /* 0x000fea0003800000 */
.L_x_62:
        /* <DEDUP_REMOVED lines=10> */
.L_x_65:
[----:B------:R-:W-:Y:S05]  /*3020*/  BSYNC B1 ;  /* 0x0000000000017941 */ /* 0x000fea0003800000 */
.L_x_64:
        /* <DEDUP_REMOVED lines=9> */
.L_x_67:
[----:B------:R-:W-:Y:S05]  /*30c0*/  BSYNC B1 ;  /* 0x0000000000017941 */ /* 0x000fea0003800000 */
.L_x_66:
        /* <DEDUP_REMOVED lines=9> */
.L_x_69:
[----:B------:R-:W-:Y:S05]  /*3160*/  BSYNC B1 ;  /* 0x0000000000017941 */ /* 0x000fea0003800000 */
.L_x_68:
        /* <DEDUP_REMOVED lines=10> */
.L_x_71:
[----:B------:R-:W-:Y:S05]  /*3210*/  BSYNC B1 ;  /* 0x0000000000017941 */ /* 0x000fea0003800000 */
.L_x_70:
        /* <DEDUP_REMOVED lines=10> */
.L_x_73:
[----:B------:R-:W-:Y:S05]  /*32c0*/  BSYNC B1 ;  /* 0x0000000000017941 */ /* 0x000fea0003800000 */
.L_x_72:
        /* <DEDUP_REMOVED lines=9> */
.L_x_75:
[----:B------:R-:W-:Y:S05]  /*3360*/  BSYNC B1 ;  /* 0x0000000000017941 */ /* 0x000fea0003800000 */
.L_x_74:
        /* <DEDUP_REMOVED lines=9> */
.L_x_77:
[----:B------:R-:W-:Y:S05]  /*3400*/  BSYNC B1 ;  /* 0x0000000000017941 */ /* 0x000fea0003800000 */
.L_x_76:
        /* <DEDUP_REMOVED lines=10> */
.L_x_79:
[----:B------:R-:W-:Y:S05]  /*34b0*/  BSYNC B1 ;  /* 0x0000000000017941 */ /* 0x000fea0003800000 */
.L_x_78:
        /* <DEDUP_REMOVED lines=10> */
.L_x_81:
[----:B------:R-:W-:Y:S05]  /*3560*/  BSYNC B1 ;  /* 0x0000000000017941 */ /* 0x000fea0003800000 */
.L_x_80:
        /* <DEDUP_REMOVED lines=9> */
.L_x_83:
[----:B------:R-:W-:Y:S05]  /*3600*/  BSYNC B1 ;  /* 0x0000000000017941 */ /* 0x000fea0003800000 */
.L_x_82:
        /* <DEDUP_REMOVED lines=9> */
.L_x_85:
[----:B------:R-:W-:Y:S05]  /*36a0*/  BSYNC B1 ;  /* 0x0000000000017941 */ /* 0x000fea0003800000 */
.L_x_84:
        /* <DEDUP_REMOVED lines=10> */
.L_x_87:
[----:B------:R-:W-:Y:S05]  /*3750*/  BSYNC B1 ;  /* 0x0000000000017941 */ /* 0x000fea0003800000 */
.L_x_86:
        /* <DEDUP_REMOVED lines=10> */
.L_x_89:
[----:B------:R-:W-:Y:S05]  /*3800*/  BSYNC B1 ;  /* 0x0000000000017941 */ /* 0x000fea0003800000 */
.L_x_88:
        /* <DEDUP_REMOVED lines=9> */
.L_x_91:
[----:B------:R-:W-:Y:S05]  /*38a0*/  BSYNC B1 ;  /* 0x0000000000017941 */ /* 0x000fea0003800000 */
.L_x_90:
        /* <DEDUP_REMOVED lines=9> */
.L_x_93:
[----:B------:R-:W-:Y:S05]  /*3940*/  BSYNC B1 ;  /* 0x0000000000017941 */ /* 0x000fea0003800000 */
.L_x_92:
        /* <DEDUP_REMOVED lines=10> */
.L_x_95:
[----:B------:R-:W-:Y:S05]  /*39f0*/  BSYNC B1 ;  /* 0x0000000000017941 */ /* 0x000fea0003800000 */
.L_x_94:
        /* <DEDUP_REMOVED lines=10> */
.L_x_97:
[----:B------:R-:W-:Y:S05]  /*3aa0*/  BSYNC B1 ;  /* 0x0000000000017941 */ /* 0x000fea0003800000 */
.L_x_96:
        /* <DEDUP_REMOVED lines=9> */
.L_x_99:
[----:B------:R-:W-:Y:S05]  /*3b40*/  BSYNC B1 ;  /* 0x0000000000017941 */ /* 0x000fea0003800000 */
.L_x_98:
        /* <DEDUP_REMOVED lines=9> */
.L_x_101:
[----:B------:R-:W-:Y:S05]  /*3be0*/  BSYNC B1 ;  /* 0x0000000000017941 */ /* 0x000fea0003800000 */
.L_x_100:
        /* <DEDUP_REMOVED lines=10> */
.L_x_103:
[----:B------:R-:W-:Y:S05]  /*3c90*/  BSYNC B1 ;  /* 0x0000000000017941 */ /* 0x000fea0003800000 */
.L_x_102:
        /* <DEDUP_REMOVED lines=10> */
.L_x_105:
[----:B------:R-:W-:Y:S05]  /*3d40*/  BSYNC B1 ;  /* 0x0000000000017941 */ /* 0x000fea0003800000 */
.L_x_104:
        /* <DEDUP_REMOVED lines=9> */
.L_x_107:
[----:B------:R-:W-:Y:S05]  /*3de0*/  BSYNC B1 ;  /* 0x0000000000017941 */ /* 0x000fea0003800000 */
.L_x_106:
        /* <DEDUP_REMOVED lines=9> */
.L_x_109:
[----:B------:R-:W-:Y:S05]  /*3e80*/  BSYNC B1 ;  /* 0x0000000000017941 */ /* 0x000fea0003800000 */
.L_x_108:
        /* <DEDUP_REMOVED lines=10> */
.L_x_111:
[----:B------:R-:W-:Y:S05]  /*3f30*/  BSYNC B1 ;  /* 0x0000000000017941 */ /* 0x000fea0003800000 */
.L_x_110:
        /* <DEDUP_REMOVED lines=10> */
.L_x_113:
[----:B------:R-:W-:Y:S05]  /*3fe0*/  BSYNC B1 ;  /* 0x0000000000017941 */ /* 0x000fea0003800000 */
.L_x_112:
        /* <DEDUP_REMOVED lines=9> */
.L_x_115:
[----:B------:R-:W-:Y:S05]  /*4080*/  BSYNC B1 ;  /* 0x0000000000017941 */ /* 0x000fea0003800000 */
.L_x_114:
        /* <DEDUP_REMOVED lines=9> */
.L_x_117:
[----:B------:R-:W-:Y:S05]  /*4120*/  BSYNC B1 ;  /* 0x0000000000017941 */ /* 0x000fea0003800000 */
.L_x_116:
        /* <DEDUP_REMOVED lines=10> */
.L_x_119:
[----:B------:R-:W-:Y:S05]  /*41d0*/  BSYNC B1 ;  /* 0x0000000000017941 */ /* 0x000fea0003800000 */
.L_x_118:
        /* <DEDUP_REMOVED lines=10> */
.L_x_121:
[----:B------:R-:W-:Y:S05]  /*4280*/  BSYNC B1 ;  /* 0x0000000000017941 */ /* 0x000fea0003800000 */
.L_x_120:
        /* <DEDUP_REMOVED lines=9> */
.L_x_123:
[----:B------:R-:W-:Y:S05]  /*4320*/  BSYNC B1 ;  /* 0x0000000000017941 */ /* 0x000fea0003800000 */
.L_x_122:
        /* <DEDUP_REMOVED lines=9> */
.L_x_125:
[----:B------:R-:W-:Y:S05]  /*43c0*/  BSYNC B1 ;  /* 0x0000000000017941 */ /* 0x000fea0003800000 */
.L_x_124:
        /* <DEDUP_REMOVED lines=10> */
.L_x_127:
[----:B------:R-:W-:Y:S05]  /*4470*/  BSYNC B1 ;  /* 0x0000000000017941 */ /* 0x000fea0003800000 */
.L_x_126:
        /* <DEDUP_REMOVED lines=10> */
.L_x_129:
[----:B------:R-:W-:Y:S05]  /*4520*/  BSYNC B1 ;  /* 0x0000000000017941 */ /* 0x000fea0003800000 */
.L_x_128:
        /* <DEDUP_REMOVED lines=9> */
.L_x_131:
[----:B------:R-:W-:Y:S05]  /*45c0*/  BSYNC B1 ;  /* 0x0000000000017941 */ /* 0x000fea0003800000 */
.L_x_130:
        /* <DEDUP_REMOVED lines=9> */
.L_x_133:
[----:B------:R-:W-:Y:S05]  /*4660*/  BSYNC B1 ;  /* 0x0000000000017941 */ /* 0x000fea0003800000 */
.L_x_132:
        /* <DEDUP_REMOVED lines=10> */
.L_x_135:
[----:B------:R-:W-:Y:S05]  /*4710*/  BSYNC B1 ;  /* 0x0000000000017941 */ /* 0x000fea0003800000 */
.L_x_134:
        /* <DEDUP_REMOVED lines=10> */
.L_x_137:
[----:B------:R-:W-:Y:S05]  /*47c0*/  BSYNC B1 ;  /* 0x0000000000017941 */ /* 0x000fea0003800000 */
.L_x_136:
        /* <DEDUP_REMOVED lines=9> */
.L_x_139:
[----:B------:R-:W-:Y:S05]  /*4860*/  BSYNC B1 ;  /* 0x0000000000017941 */ /* 0x000fea0003800000 */
.L_x_138:
        /* <DEDUP_REMOVED lines=9> */
.L_x_141:
[----:B------:R-:W-:Y:S05]  /*4900*/  BSYNC B1 ;  /* 0x0000000000017941 */ /* 0x000fea0003800000 */
.L_x_140:
        /* <DEDUP_REMOVED lines=10> */
.L_x_143:
[----:B------:R-:W-:Y:S05]  /*49b0*/  BSYNC B1 ;  /* 0x0000000000017941 */ /* 0x000fea0003800000 */
.L_x_142:
        /* <DEDUP_REMOVED lines=10> */
.L_x_145:
[----:B------:R-:W-:Y:S05]  /*4a60*/  BSYNC B1 ;  /* 0x0000000000017941 */ /* 0x000fea0003800000 */
.L_x_144:
        /* <DEDUP_REMOVED lines=9> */
.L_x_147:
[----:B------:R-:W-:Y:S05]  /*4b00*/  BSYNC B1 ;  /* 0x0000000000017941 */ /* 0x000fea0003800000 */
.L_x_146:
        /* <DEDUP_REMOVED lines=9> */
.L_x_149:
[----:B------:R-:W-:Y:S05]  /*4ba0*/  BSYNC B1 ;  /* 0x0000000000017941 */ /* 0x000fea0003800000 */
.L_x_148:
        /* <DEDUP_REMOVED lines=10> */
.L_x_151:
[----:B------:R-:W-:Y:S05]  /*4c50*/  BSYNC B1 ;  /* 0x0000000000017941 */ /* 0x000fea0003800000 */
.L_x_150:
[----:B-----5:R-:W-:Y:S01]  /*4c60*/  HADD2.F32 R5, -RZ, R24.H0_H0 ;  /* 0x20000018ff057230 */ /* 0x020fe20000004100 */
[----:B------:R-:W-:Y:S01]  /*4c70*/  ISETP.GT.AND P0, PT, R4, 0x79, PT ;  /* 0x000000790400780c */ /* 0x000fe20003f04270 */
[----:B------:R-:W-:Y:S01]  /*4c80*/  @P2 IMAD.MOV.U32 R4, RZ, RZ, R10 ;  /* 0x000000ffff042224 */ /* 0x000fe200078e000a */
[----:B------:R-:W-:Y:S02]  /*4c90*/  BSSY B1, `(.L_x_152) ;  /* 0x000000a000017945 */ /* 0x000fe40003800000 */
[----:B------:R-:W-:Y:S01]  /*4ca0*/  FMUL R5, R5, R90 ;  /* 0x0000005a05057220 */ /* 0x000fe20000400000 */
[----:B------:R-:W-:-:S03]  /*4cb0*/  ISETP.GT.AND P3, PT, R3, RZ, P0 ;  /* 0x000000ff0300720c */ /* 0x000fc60000764270 */
[----:B------:R-:W-:-:S05]  /*4cc0*/  FFMA R5, R84, R23, R5 ;  /* 0x0000001754057223 */ /* 0x000fca0000000005 */
[----:B------:R-:W-:-:S04]  /*4cd0*/  F2FP.F16.F32.PACK_AB R5, RZ, R5 ;  /* 0x00000005ff05723e */ /* 0x000fc800000000ff */
[----:B0-----:R-:W-:Y:S01]  /*4ce0*/  PRMT R14, R5, 0x7610, R14 ;  /* 0x00007610050e7816 */ /* 0x001fe2000000000e */
[----:B------:R-:W-:-:S05]  /*4cf0*/  @P2 IMAD.MOV.U32 R5, RZ, RZ, R11 ;  /* 0x000000ffff052224 */ /* 0x000fca00078e000b */
[----:B------:R0:W-:Y:S01]  /*4d00*/  @P2 STG.E.U16 desc[UR38][R4.64+0xf0], R14 ;  /* 0x0000f00e04002986 */ /* 0x0001e2000c101526 */
[----:B------:R-:W-:Y:S05]  /*4d10*/  @!P3 BRA `(.L_x_153) ;  /* 0x000000000004b947 */ /* 0x000fea0003800000 */
[----:B------:R0:W5:Y:S02]  /*4d20*/  LDG.E.LTC128B.U16 R24, desc[UR38][R6.64+0xf2] ;  /* 0x0000f22606187981 */ /* 0x000164000c1e1520 */
.L_x_153:
[----:B------:R-:W-:Y:S05]  /*4d30*/  BSYNC B1 ;  /* 0x0000000000017941 */ /* 0x000fea0003800000 */
.L_x_152:
        /* <DEDUP_REMOVED lines=9> */
.L_x_155:
[----:B------:R-:W-:Y:S05]  /*4dd0*/  BSYNC B1 ;  /* 0x0000000000017941 */ /* 0x000fea0003800000 */
.L_x_154:
[----:B-----5:R-:W-:Y:S01]  /*4de0*/  HADD2.F32 R5, -RZ, R24.H0_H0 ;  /* 0x20000018ff057230 */ /* 0x020fe20000004100 */
[----:B------:R-:W-:Y:S01]  /*4df0*/  ISETP.GT.AND P0, PT, R3, 0x8, P0 ;  /* 0x000000080300780c */ /* 0x000fe20000704270 */
[----:B0-----:R-:W-:Y:S01]  /*4e00*/  @P1 IMAD.MOV.U32 R4, RZ, RZ, R12 ;  /* 0x000000ffff041224 */ /* 0x001fe200078e000c */
[----:B------:R-:W-:Y:S02]  /*4e10*/  BSSY B1, `(.L_x_156) ;  /* 0x0000009000017945 */ /* 0x000fe40003800000 */
[----:B------:R-:W-:-:S04]  /*4e20*/  FMUL R5, R5, R90 ;  /* 0x0000005a05057220 */ /* 0x000fc80000400000 */
[----:B------:R-:W-:-:S05]  /*4e30*/  FFMA R5, R86, R23, R5 ;  /* 0x0000001756057223 */ /* 0x000fca0000000005 */
[----:B------:R-:W-:-:S04]  /*4e40*/  F2FP.F16.F32.PACK_AB R5, RZ, R5 ;  /* 0x00000005ff05723e */ /* 0x000fc800000000ff */
[----:B-1-3--:R-:W-:Y:S01]  /*4e50*/  PRMT R6, R5, 0x7610, R6 ;  /* 0x0000761005067816 */ /* 0x00afe20000000006 */
[----:B------:R-:W-:-:S05]  /*4e60*/  @P1 IMAD.MOV.U32 R5, RZ, RZ, R13 ;  /* 0x000000ffff051224 */ /* 0x000fca00078e000d */
[----:B------:R0:W-:Y:S01]  /*4e70*/  @P1 STG.E.U16 desc[UR38][R4.64+0xf0], R6 ;  /* 0x0000f00604001986 */ /* 0x0001e2000c101526 */
[----:B------:R-:W-:Y:S05]  /*4e80*/  @!P0 BRA `(.L_x_157) ;  /* 0x0000000000048947 */ /* 0x000fea0003800000 */
[----:B------:R1:W5:Y:S02]  /*4e90*/  LDG.E.LTC128B.U16 R24, desc[UR38][R8.64+0xf2] ;  /* 0x0000f22608187981 */ /* 0x000364000c1e1520 */
.L_x_157:
[----:B------:R-:W-:Y:S05]  /*4ea0*/  BSYNC B1 ;  /* 0x0000000000017941 */ /* 0x000fea0003800000 */
.L_x_156:
[----:B------:R-:W-:Y:S05]  /*4eb0*/  @!P0 BRA `(.L_x_158) ;  /* 0x0000001000e88947 */ /* 0x000fea0003800000 */
[----:B-----5:R-:W-:-:S05]  /*4ec0*/  HADD2.F32 R3, -RZ, R24.H0_H0 ;  /* 0x20000018ff037230 */ /* 0x020fca0000004100 */
[----:B0-----:R-:W-:-:S04]  /*4ed0*/  FMUL R4, R3, R90 ;  /* 0x0000005a03047220 */ /* 0x001fc80000400000 */
[----:B------:R-:W-:-:S05]  /*4ee0*/  FFMA R4, R87, R23, R4 ;  /* 0x0000001757047223 */ /* 0x000fca0000000004 */
[----:B------:R-:W-:-:S05]  /*4ef0*/  F2FP.F16.F32.PACK_AB R4, RZ, R4 ;  /* 0x00000004ff04723e */ /* 0x000fca00000000ff */
[----:B------:R3:W-:Y:S01]  /*4f00*/  STG.E.U16 desc[UR38][R12.64+0xf2], R4 ;  /* 0x0000f2040c007986 */ /* 0x0007e2000c101526 */
[----:B------:R-:W-:Y:S05]  /*4f10*/  BRA `(.L_x_158) ;  /* 0x0000001000d07947 */ /* 0x000fea0003800000 */
.L_x_33:
[----:B------:R-:W-:Y:S01]  /*4f20*/  ISETP.GT.AND P3, PT, R4, 0x1, PT ;  /* 0x000000010400780c */ /* 0x000fe20003f64270 */
[----:B------:R-:W-:Y:S01]  /*4f30*/  ULDC.64 UR4, c[0x0][0x5c0] ;  /* 0x0001700000047ab9 */ /* 0x000fe20000000a00 */
[-C--:B------:R-:W-:Y:S01]  /*4f40*/  FMUL R24, R24, R23.reuse ;  /* 0x0000001718187220 */ /* 0x080fe20000400000 */
[----:B------:R-:W-:Y:S01]  /*4f50*/  LEA R6, P4, R106, UR4, 0x1 ;  /* 0x000000046a067c11 */ /* 0x000fe2000f8808ff */
[-C--:B------:R-:W-:Y:S01]  /*4f60*/  FMUL R25, R25, R23.reuse ;  /* 0x0000001719197220 */ /* 0x080fe20000400000 */
[----:B------:R-:W-:Y:S01]  /*4f70*/  ISETP.GT.AND P0, PT, R3, RZ, P3 ;  /* 0x000000ff0300720c */ /* 0x000fe20001f04270 */
[-C--:B------:R-:W-:Y:S01]  /*4f80*/  FMUL R26, R26, R23.reuse ;  /* 0x000000171a1a7220 */ /* 0x080fe20000400000 */
[----:B------:R-:W-:Y:S01]  /*4f90*/  F2FP.F16.F32.PACK_AB R24, RZ, R24 ;  /* 0x00000018ff18723e */ /* 0x000fe200000000ff */
[-C--:B------:R-:W-:Y:S01]  /*4fa0*/  FMUL R27, R27, R23.reuse ;  /* 0x000000171b1b7220 */ /* 0x080fe20000400000 */
[----:B------:R-:W-:Y:S01]  /*4fb0*/  LEA.HI.X R7, R106, UR5, R103, 0x1, P4 ;  /* 0x000000056a077c11 */ /* 0x000fe2000a0f0c67 */
[----:B------:R-:W-:Y:S01]  /*4fc0*/  FMUL R28, R28, R23 ;  /* 0x000000171c1c7220 */ /* 0x000fe20000400000 */
[----:B------:R-:W-:Y:S01]  /*4fd0*/  F2FP.F16.F32.PACK_AB R25, RZ, R25 ;  /* 0x00000019ff19723e */ /* 0x000fe200000000ff */
[-C--:B------:R-:W-:Y:S01]  /*4fe0*/  FMUL R29, R29, R23.reuse ;  /* 0x000000171d1d7220 */ /* 0x080fe20000400000 */
[----:B------:R-:W-:Y:S01]  /*4ff0*/  ISETP.GT.AND P2, PT, R3, 0x8, P2 ;  /* 0x000000080300780c */ /* 0x000fe20001744270 */
[----:B------:R-:W-:Y:S01]  /*5000*/  @P1 STG.E.U16 desc[UR38][R6.64], R24 ;  /* 0x0000001806001986 */ /* 0x000fe2000c101526 */
[----:B------:R-:W-:Y:S01]  /*5010*/  ISETP.GT.AND P1, PT, R4, 0x8, PT ;  /* 0x000000080400780c */ /* 0x000fe20003f24270 */
[-C--:B------:R-:W-:Y:S01]  /*5020*/  FMUL R30, R30, R23.reuse ;  /* 0x000000171e1e7220 */ /* 0x080fe20000400000 */
[C---:B------:R-:W-:Y:S01]  /*5030*/  SHF.L.U64.HI R5, R91.reuse, 0x1, R92 ;  /* 0x000000015b057819 */ /* 0x040fe2000001025c */
[----:B------:R-:W-:Y:S01]  /*5040*/  @P0 STG.E.U16 desc[UR38][R6.64+0x2], R25 ;  /* 0x0000021906000986 */ /* 0x000fe2000c101526 */
[----:B------:R-:W-:Y:S01]  /*5050*/  LEA R8, P5, R91, R6, 0x1 ;  /* 0x000000065b087211 */ /* 0x000fe200078a08ff */
[-C--:B------:R-:W-:Y:S01]  /*5060*/  FMUL R31, R31, R23.reuse ;  /* 0x000000171f1f7220 */ /* 0x080fe20000400000 */
[----:B------:R-:W-:Y:S01]  /*5070*/  ISETP.GT.AND P3, PT, R3, 0x8, P3 ;  /* 0x000000080300780c */ /* 0x000fe20001f64270 */
[-C--:B------:R-:W-:Y:S01]  /*5080*/  FMUL R32, R32, R23.reuse ;  /* 0x0000001720207220 */ /* 0x080fe20000400000 */
[----:B------:R-:W-:Y:S01]  /*5090*/  ISETP.GT.AND P0, PT, R4, 0x9, PT ;  /* 0x000000090400780c */ /* 0x000fe20003f04270 */
[----:B------:R-:W-:Y:S01]  /*50a0*/  IMAD.X R9, R5, 0x1, R7, P5 ;  /* 0x0000000105097824 */ /* 0x000fe200028e0607 */
[----:B------:R-:W-:Y:S01]  /*50b0*/  ISETP.GT.AND P4, PT, R3, RZ, P1 ;  /* 0x000000ff0300720c */ /* 0x000fe20000f84270 */
[-C--:B------:R-:W-:Y:S01]  /*50c0*/  FMUL R33, R33, R23.reuse ;  /* 0x0000001721217220 */ /* 0x080fe20000400000 */
[----:B------:R-:W-:Y:S01]  /*50d0*/  F2FP.F16.F32.PACK_AB R26, RZ, R26 ;  /* 0x0000001aff1a723e */ /* 0x000fe200000000ff */
[-C--:B------:R-:W-:Y:S01]  /*50e0*/  FMUL R34, R34, R23.reuse ;  /* 0x0000001722227220 */ /* 0x080fe20000400000 */
[----:B------:R-:W-:Y:S01]  /*50f0*/  ISETP.GT.AND P5, PT, R3, RZ, P0 ;  /* 0x000000ff0300720c */ /* 0x000fe200007a4270 */
[----:B------:R-:W-:Y:S01]  /*5100*/  FMUL R35, R35, R23 ;  /* 0x0000001723237220 */ /* 0x000fe20000400000 */
[----:B------:R-:W-:Y:S01]  /*5110*/  F2FP.F16.F32.PACK_AB R27, RZ, R27 ;  /* 0x0000001bff1b723e */ /* 0x000fe200000000ff */
[----:B------:R-:W-:Y:S01]  /*5120*/  @P2 STG.E.U16 desc[UR38][R8.64], R26 ;  /* 0x0000001a08002986 */ /* 0x000fe2000c101526 */
[----:B------:R-:W-:Y:S01]  /*5130*/  F2FP.F16.F32.PACK_AB R28, RZ, R28 ;  /* 0x0000001cff1c723e */ /* 0x000fe200000000ff */
[-C--:B------:R-:W-:Y:S01]  /*5140*/  FMUL R36, R36, R23.reuse ;  /* 0x0000001724247220 */ /* 0x080fe20000400000 */
[----:B------:R-:W-:Y:S01]  /*5150*/  ISETP.GT.AND P2, PT, R3, 0x8, P1 ;  /* 0x000000080300780c */ /* 0x000fe20000f44270 */
[----:B------:R-:W-:Y:S01]  /*5160*/  @P3 STG.E.U16 desc[UR38][R8.64+0x2], R27 ;  /* 0x0000021b08003986 */ /* 0x000fe2000c101526 */
[----:B------:R-:W-:Y:S01]  /*5170*/  ISETP.GT.AND P1, PT, R4, 0x10, PT ;  /* 0x000000100400780c */ /* 0x000fe20003f24270 */
[----:B------:R-:W-:Y:S01]  /*5180*/  FMUL R37, R37, R23 ;  /* 0x0000001725257220 */ /* 0x000fe20000400000 */
[----:B------:R-:W-:Y:S01]  /*5190*/  F2FP.F16.F32.PACK_AB R29, RZ, R29 ;  /* 0x0000001dff1d723e */ /* 0x000fe200000000ff */
[----:B------:R-:W-:Y:S01]  /*51a0*/  @P4 STG.E.U16 desc[UR38][R6.64+0x10], R28 ;  /* 0x0000101c06004986 */ /* 0x000fe2000c101526 */
[C---:B------:R-:W-:Y:S01]  /*51b0*/  ISETP.GT.AND P3, PT, R3.reuse, 0x8, P0 ;  /* 0x000000080300780c */ /* 0x040fe20000764270 */
[-C--:B------:R-:W-:Y:S01]  /*51c0*/  FMUL R38, R38, R23.reuse ;  /* 0x0000001726267220 */ /* 0x080fe20000400000 */
[----:B------:R-:W-:Y:S01]  /*51d0*/  ISETP.GT.AND P0, PT, R4, 0x11, PT ;  /* 0x000000110400780c */ /* 0x000fe20003f04270 */
[----:B------:R-:W-:Y:S01]  /*51e0*/  @P5 STG.E.U16 desc[UR38][R6.64+0x12], R29 ;  /* 0x0000121d06005986 */ /* 0x000fe2000c101526 */
        /* <DEDUP_REMOVED lines=161> */
[----:B------:R-:W-:Y:S01]  /*5c00*/  FMUL R87, R87, R23 ;  /* 0x0000001757577220 */ /* 0x000fe20000400000 */
[----:B------:R-:W-:-:S02]  /*5c10*/  F2FP.F16.F32.PACK_AB R62, RZ, R62 ;  /* 0x0000003eff3e723e */ /* 0x000fc400000000ff */
[C---:B------:R-:W-:Y:S02]  /*5c20*/  ISETP.GT.AND P5, PT, R3.reuse, RZ, P0 ;  /* 0x000000ff0300720c */ /* 0x040fe400007a4270 */
[----:B------:R-:W-:Y:S01]  /*5c30*/  F2FP.F16.F32.PACK_AB R63, RZ, R63 ;  /* 0x0000003fff3f723e */ /* 0x000fe200000000ff */
[----:B------:R-:W-:Y:S01]  /*5c40*/  @P2 STG.E.U16 desc[UR38][R8.64+0x90], R62 ;  /* 0x0000903e08002986 */ /* 0x000fe2000c101526 */
[----:B------:R-:W-:Y:S02]  /*5c50*/  F2FP.F16.F32.PACK_AB R64, RZ, R64 ;  /* 0x00000040ff40723e */ /* 0x000fe400000000ff */
[C---:B------:R-:W-:Y:S01]  /*5c60*/  ISETP.GT.AND P2, PT, R3.reuse, 0x8, P1 ;  /* 0x000000080300780c */ /* 0x040fe20000f44270 */
[----:B------:R-:W-:Y:S01]  /*5c70*/  @P3 STG.E.U16 desc[UR38][R8.64+0x92], R63 ;  /* 0x0000923f08003986 */ /* 0x000fe2000c101526 */
[----:B------:R-:W-:Y:S02]  /*5c80*/  ISETP.GT.AND P1, PT, R4, 0x58, PT ;  /* 0x000000580400780c */ /* 0x000fe40003f24270 */
[----:B------:R-:W-:Y:S01]  /*5c90*/  F2FP.F16.F32.PACK_AB R65, RZ, R65 ;  /* 0x00000041ff41723e */ /* 0x000fe200000000ff */
[----:B------:R-:W-:Y:S01]  /*5ca0*/  @P4 STG.E.U16 desc[UR38][R6.64+0xa0], R64 ;  /* 0x0000a04006004986 */ /* 0x000fe2000c101526 */
[----:B------:R-:W-:-:S02]  /*5cb0*/  ISETP.GT.AND P3, PT, R3, 0x8, P0 ;  /* 0x000000080300780c */ /* 0x000fc40000764270 */
[----:B------:R-:W-:Y:S01]  /*5cc0*/  ISETP.GT.AND P0, PT, R4, 0x59, PT ;  /* 0x000000590400780c */ /* 0x000fe20003f04270 */
[----:B------:R-:W-:Y:S01]  /*5cd0*/  @P5 STG.E.U16 desc[UR38][R6.64+0xa2], R65 ;  /* 0x0000a24106005986 */ /* 0x000fe2000c101526 */
[C---:B------:R-:W-:Y:S02]  /*5ce0*/  ISETP.GT.AND P4, PT, R3.reuse, RZ, P1 ;  /* 0x000000ff0300720c */ /* 0x040fe40000f84270 */
[----:B------:R-:W-:Y:S02]  /*5cf0*/  F2FP.F16.F32.PACK_AB R66, RZ, R66 ;  /* 0x00000042ff42723e */ /* 0x000fe400000000ff */
[----:B------:R-:W-:Y:S02]  /*5d00*/  ISETP.GT.AND P5, PT, R3, RZ, P0 ;  /* 0x000000ff0300720c */ /* 0x000fe400007a4270 */
[----:B------:R-:W-:Y:S01]  /*5d10*/  F2FP.F16.F32.PACK_AB R67, RZ, R67 ;  /* 0x00000043ff43723e */ /* 0x000fe200000000ff */
[----:B------:R-:W-:Y:S01]  /*5d20*/  @P2 STG.E.U16 desc[UR38][R8.64+0xa0], R66 ;  /* 0x0000a04208002986 */ /* 0x000fe2000c101526 */
[----:B------:R-:W-:-:S02]  /*5d30*/  F2FP.F16.F32.PACK_AB R68, RZ, R68 ;  /* 0x00000044ff44723e */ /* 0x000fc400000000ff */
[C---:B------:R-:W-:Y:S01]  /*5d40*/  ISETP.GT.AND P2, PT, R3.reuse, 0x8, P1 ;  /* 0x000000080300780c */ /* 0x040fe20000f44270 */
[----:B------:R-:W-:Y:S01]  /*5d50*/  @P3 STG.E.U16 desc[UR38][R8.64+0xa2], R67 ;  /* 0x0000a24308003986 */ /* 0x000fe2000c101526 */
[C---:B------:R-:W-:Y:S02]  /*5d60*/  ISETP.GT.AND P1, PT, R4.reuse, 0x60, PT ;  /* 0x000000600400780c */ /* 0x040fe40003f24270 */
[----:B------:R-:W-:Y:S01]  /*5d70*/  F2FP.F16.F32.PACK_AB R69, RZ, R69 ;  /* 0x00000045ff45723e */ /* 0x000fe200000000ff */
[----:B------:R-:W-:Y:S01]  /*5d80*/  @P4 STG.E.U16 desc[UR38][R6.64+0xb0], R68 ;  /* 0x0000b04406004986 */ /* 0x000fe2000c101526 */
[C---:B------:R-:W-:Y:S02]  /*5d90*/  ISETP.GT.AND P3, PT, R3.reuse, 0x8, P0 ;  /* 0x000000080300780c */ /* 0x040fe40000764270 */
[----:B------:R-:W-:Y:S01]  /*5da0*/  ISETP.GT.AND P0, PT, R4, 0x61, PT ;  /* 0x000000610400780c */ /* 0x000fe20003f04270 */
[----:B------:R-:W-:Y:S01]  /*5db0*/  @P5 STG.E.U16 desc[UR38][R6.64+0xb2], R69 ;  /* 0x0000b24506005986 */ /* 0x000fe2000c101526 */
[----:B------:R-:W-:-:S02]  /*5dc0*/  ISETP.GT.AND P4, PT, R3, RZ, P1 ;  /* 0x000000ff0300720c */ /* 0x000fc40000f84270 */
[C---:B------:R-:W-:Y:S02]  /*5dd0*/  ISETP.GT.AND P5, PT, R3.reuse, RZ, P0 ;  /* 0x000000ff0300720c */ /* 0x040fe400007a4270 */
[----:B------:R-:W-:Y:S02]  /*5de0*/  F2FP.F16.F32.PACK_AB R70, RZ, R70 ;  /* 0x00000046ff46723e */ /* 0x000fe400000000ff */
[----:B------:R-:W-:Y:S02]  /*5df0*/  F2FP.F16.F32.PACK_AB R71, RZ, R71 ;  /* 0x00000047ff47723e */ /* 0x000fe400000000ff */
[----:B------:R-:W-:Y:S01]  /*5e00*/  F2FP.F16.F32.PACK_AB R72, RZ, R72 ;  /* 0x00000048ff48723e */ /* 0x000fe200000000ff */
[----:B------:R-:W-:Y:S01]  /*5e10*/  @P2 STG.E.U16 desc[UR38][R8.64+0xb0], R70 ;  /* 0x0000b04608002986 */ /* 0x000fe2000c101526 */
[----:B------:R-:W-:Y:S02]  /*5e20*/  F2FP.F16.F32.PACK_AB R73, RZ, R73 ;  /* 0x00000049ff49723e */ /* 0x000fe400000000ff */
[C---:B------:R-:W-:Y:S01]  /*5e30*/  ISETP.GT.AND P1, PT, R3.reuse, 0x8, P1 ;  /* 0x000000080300780c */ /* 0x040fe20000f24270 */
[----:B------:R-:W-:Y:S01]  /*5e40*/  @P3 STG.E.U16 desc[UR38][R8.64+0xb2], R71 ;  /* 0x0000b24708003986 */ /* 0x000fe2000c101526 */
[----:B------:R-:W-:-:S02]  /*5e50*/  ISETP.GT.AND P2, PT, R3, 0x8, P0 ;  /* 0x000000080300780c */ /* 0x000fc40000744270 */
[C---:B------:R-:W-:Y:S01]  /*5e60*/  ISETP.GT.AND P0, PT, R4.reuse, 0x69, PT ;  /* 0x000000690400780c */ /* 0x040fe20003f04270 */
[----:B------:R-:W-:Y:S01]  /*5e70*/  @P4 STG.E.U16 desc[UR38][R6.64+0xc0], R72 ;  /* 0x0000c04806004986 */ /* 0x000fe2000c101526 */
[----:B------:R-:W-:Y:S02]  /*5e80*/  ISETP.GT.AND P4, PT, R4, 0x68, PT ;  /* 0x000000680400780c */ /* 0x000fe40003f84270 */
[----:B------:R-:W-:Y:S01]  /*5e90*/  F2FP.F16.F32.PACK_AB R74, RZ, R74 ;  /* 0x0000004aff4a723e */ /* 0x000fe200000000ff */
[----:B------:R-:W-:Y:S01]  /*5ea0*/  @P5 STG.E.U16 desc[UR38][R6.64+0xc2], R73 ;  /* 0x0000c24906005986 */ /* 0x000fe2000c101526 */
[C---:B------:R-:W-:Y:S02]  /*5eb0*/  ISETP.GT.AND P5, PT, R3.reuse, RZ, P4 ;  /* 0x000000ff0300720c */ /* 0x040fe400027a4270 */
[----:B------:R-:W-:Y:S01]  /*5ec0*/  ISETP.GT.AND P3, PT, R3, RZ, P0 ;  /* 0x000000ff0300720c */ /* 0x000fe20000764270 */
[----:B------:R-:W-:Y:S01]  /*5ed0*/  @P1 STG.E.U16 desc[UR38][R8.64+0xc0], R74 ;  /* 0x0000c04a08001986 */ /* 0x000fe2000c101526 */
[----:B------:R-:W-:-:S02]  /*5ee0*/  F2FP.F16.F32.PACK_AB R75, RZ, R75 ;  /* 0x0000004bff4b723e */ /* 0x000fc400000000ff */
[----:B------:R-:W-:Y:S02]  /*5ef0*/  F2FP.F16.F32.PACK_AB R76, RZ, R76 ;  /* 0x0000004cff4c723e */ /* 0x000fe400000000ff */
[C---:B------:R-:W-:Y:S01]  /*5f00*/  ISETP.GT.AND P4, PT, R3.reuse, 0x8, P4 ;  /* 0x000000080300780c */ /* 0x040fe20002784270 */
[----:B------:R-:W-:Y:S01]  /*5f10*/  @P2 STG.E.U16 desc[UR38][R8.64+0xc2], R75 ;  /* 0x0000c24b08002986 */ /* 0x000fe2000c101526 */
[----:B------:R-:W-:Y:S02]  /*5f20*/  F2FP.F16.F32.PACK_AB R77, RZ, R77 ;  /* 0x0000004dff4d723e */ /* 0x000fe400000000ff */
[C---:B------:R-:W-:Y:S01]  /*5f30*/  ISETP.GT.AND P2, PT, R4.reuse, 0x71, PT ;  /* 0x000000710400780c */ /* 0x040fe20003f44270 */
[----:B------:R-:W-:Y:S01]  /*5f40*/  @P5 STG.E.U16 desc[UR38][R6.64+0xd0], R76 ;  /* 0x0000d04c06005986 */ /* 0x000fe2000c101526 */
[----:B------:R-:W-:Y:S02]  /*5f50*/  ISETP.GT.AND P5, PT, R3, 0x8, P0 ;  /* 0x000000080300780c */ /* 0x000fe400007a4270 */
[C---:B------:R-:W-:Y:S01]  /*5f60*/  ISETP.GT.AND P1, PT, R4.reuse, 0x78, PT ;  /* 0x000000780400780c */ /* 0x040fe20003f24270 */
[----:B------:R-:W-:Y:S01]  /*5f70*/  @P3 STG.E.U16 desc[UR38][R6.64+0xd2], R77 ;  /* 0x0000d24d06003986 */ /* 0x000fe2000c101526 */
[----:B------:R-:W-:-:S02]  /*5f80*/  ISETP.GT.AND P3, PT, R4, 0x70, PT ;  /* 0x000000700400780c */ /* 0x000fc40003f64270 */
[----:B------:R-:W-:Y:S01]  /*5f90*/  ISETP.GT.AND P0, PT, R4, 0x79, PT ;  /* 0x000000790400780c */ /* 0x000fe20003f04270 */
[----:B------:R-:W-:Y:S01]  /*5fa0*/  @P4 IMAD.MOV.U32 R4, RZ, RZ, R8 ;  /* 0x000000ffff044224 */ /* 0x000fe200078e0008 */
[----:B------:R-:W-:Y:S01]  /*5fb0*/  F2FP.F16.F32.PACK_AB R78, RZ, R78 ;  /* 0x0000004eff4e723e */ /* 0x000fe200000000ff */
[----:B------:R-:W-:Y:S01]  /*5fc0*/  @P4 IMAD.MOV.U32 R5, RZ, RZ, R9 ;  /* 0x000000ffff054224 */ /* 0x000fe200078e0009 */
[----:B------:R-:W-:Y:S02]  /*5fd0*/  F2FP.F16.F32.PACK_AB R79, RZ, R79 ;  /* 0x0000004fff4f723e */ /* 0x000fe400000000ff */
[----:B------:R-:W-:Y:S02]  /*5fe0*/  F2FP.F16.F32.PACK_AB R80, RZ, R80 ;  /* 0x00000050ff50723e */ /* 0x000fe400000000ff */
[----:B------:R0:W-:Y:S01]  /*5ff0*/  @P4 STG.E.U16 desc[UR38][R4.64+0xd0], R78 ;  /* 0x0000d04e04004986 */ /* 0x0001e2000c101526 */
[----:B------:R-:W-:Y:S02]  /*6000*/  ISETP.GT.AND P4, PT, R3, RZ, P2 ;  /* 0x000000ff0300720c */ /* 0x000fe40001784270 */
[----:B------:R-:W-:-:S02]  /*6010*/  F2FP.F16.F32.PACK_AB R81, RZ, R81 ;  /* 0x00000051ff51723e */ /* 0x000fc400000000ff */
[----:B------:R-:W-:Y:S02]  /*6020*/  ISETP.GT.AND P2, PT, R3, 0x8, P2 ;  /* 0x000000080300780c */ /* 0x000fe40001744270 */
[----:B------:R-:W-:Y:S02]  /*6030*/  F2FP.F16.F32.PACK_AB R82, RZ, R82 ;  /* 0x00000052ff52723e */ /* 0x000fe400000000ff */
[----:B------:R-:W-:Y:S02]  /*6040*/  F2FP.F16.F32.PACK_AB R83, RZ, R83 ;  /* 0x00000053ff53723e */ /* 0x000fe400000000ff */
[----:B------:R-:W-:Y:S01]  /*6050*/  F2FP.F16.F32.PACK_AB R84, RZ, R84 ;  /* 0x00000054ff54723e */ /* 0x000fe200000000ff */
[----:B0-----:R-:W-:Y:S01]  /*6060*/  @P5 IMAD.MOV.U32 R4, RZ, RZ, R8 ;  /* 0x000000ffff045224 */ /* 0x001fe200078e0008 */
[----:B------:R-:W-:Y:S01]  /*6070*/  F2FP.F16.F32.PACK_AB R85, RZ, R85 ;  /* 0x00000055ff55723e */ /* 0x000fe200000000ff */
[----:B------:R-:W-:Y:S01]  /*6080*/  @P5 IMAD.MOV.U32 R5, RZ, RZ, R9 ;  /* 0x000000ffff055224 */ /* 0x000fe200078e0009 */
[----:B------:R-:W-:-:S02]  /*6090*/  F2FP.F16.F32.PACK_AB R86, RZ, R86 ;  /* 0x00000056ff56723e */ /* 0x000fc400000000ff */
[----:B------:R-:W-:Y:S02]  /*60a0*/  F2FP.F16.F32.PACK_AB R87, RZ, R87 ;  /* 0x00000057ff57723e */ /* 0x000fe400000000ff */
[----:B------:R0:W-:Y:S01]  /*60b0*/  @P5 STG.E.U16 desc[UR38][R4.64+0xd2], R79 ;  /* 0x0000d24f04005986 */ /* 0x0001e2000c101526 */
[C---:B------:R-:W-:Y:S02]  /*60c0*/  ISETP.GT.AND P5, PT, R3.reuse, RZ, P3 ;  /* 0x000000ff0300720c */ /* 0x040fe40001fa4270 */
[----:B------:R-:W-:-:S11]  /*60d0*/  ISETP.GT.AND P3, PT, R3, 0x8, P3 ;  /* 0x000000080300780c */ /* 0x000fd60001f64270 */
[----:B0-----:R-:W-:Y:S02]  /*60e0*/  @P5 IMAD.MOV.U32 R4, RZ, RZ, R6 ;  /* 0x000000ffff045224 */ /* 0x001fe400078e0006 */
[----:B------:R-:W-:-:S05]  /*60f0*/  @P5 IMAD.MOV.U32 R5, RZ, RZ, R7 ;  /* 0x000000ffff055224 */ /* 0x000fca00078e0007 */
[----:B------:R0:W-:Y:S01]  /*6100*/  @P5 STG.E.U16 desc[UR38][R4.64+0xe0], R80 ;  /* 0x0000e05004005986 */ /* 0x0001e2000c101526 */
[C---:B------:R-:W-:Y:S02]  /*6110*/  ISETP.GT.AND P5, PT, R3.reuse, RZ, P0 ;  /* 0x000000ff0300720c */ /* 0x040fe400007a4270 */
[----:B------:R-:W-:Y:S01]  /*6120*/  ISETP.GT.AND P0, PT, R3, 0x8, P0 ;  /* 0x000000080300780c */ /* 0x000fe20000704270 */
[----:B0-----:R-:W-:Y:S02]  /*6130*/  @P4 IMAD.MOV.U32 R4, RZ, RZ, R6 ;  /* 0x000000ffff044224 */ /* 0x001fe400078e0006 */
[----:B------:R-:W-:-:S05]  /*6140*/  @P4 IMAD.MOV.U32 R5, RZ, RZ, R7 ;  /* 0x000000ffff054224 */ /* 0x000fca00078e0007 */
[----:B------:R0:W-:Y:S01]  /*6150*/  @P4 STG.E.U16 desc[UR38][R4.64+0xe2], R81 ;  /* 0x0000e25104004986 */ /* 0x0001e2000c101526 */
[C---:B------:R-:W-:Y:S02]  /*6160*/  ISETP.GT.AND P4, PT, R3.reuse, RZ, P1 ;  /* 0x000000ff0300720c */ /* 0x040fe40000f84270 */
[----:B------:R-:W-:Y:S01]  /*6170*/  ISETP.GT.AND P1, PT, R3, 0x8, P1 ;  /* 0x000000080300780c */ /* 0x000fe20000f24270 */
[----:B0-----:R-:W-:Y:S02]  /*6180*/  @P3 IMAD.MOV.U32 R4, RZ, RZ, R8 ;  /* 0x000000ffff043224 */ /* 0x001fe400078e0008 */
[----:B------:R-:W-:-:S05]  /*6190*/  @P3 IMAD.MOV.U32 R5, RZ, RZ, R9 ;  /* 0x000000ffff053224 */ /* 0x000fca00078e0009 */
[----:B------:R0:W-:Y:S02]  /*61a0*/  @P3 STG.E.U16 desc[UR38][R4.64+0xe0], R82 ;  /* 0x0000e05204003986 */ /* 0x0001e4000c101526 */
[----:B0-----:R-:W-:Y:S02]  /*61b0*/  @P2 IMAD.MOV.U32 R4, RZ, RZ, R8 ;  /* 0x000000ffff042224 */ /* 0x001fe400078e0008 */
[----:B------:R-:W-:-:S05]  /*61c0*/  @P2 IMAD.MOV.U32 R5, RZ, RZ, R9 ;  /* 0x000000ffff052224 */ /* 0x000fca00078e0009 */
[----:B------:R0:W-:Y:S02]  /*61d0*/  @P2 STG.E.U16 desc[UR38][R4.64+0xe2], R83 ;  /* 0x0000e25304002986 */ /* 0x0001e4000c101526 */
[----:B0-----:R-:W-:Y:S02]  /*61e0*/  @P4 IMAD.MOV.U32 R4, RZ, RZ, R6 ;  /* 0x000000ffff044224 */ /* 0x001fe400078e0006 */
[----:B------:R-:W-:-:S05]  /*61f0*/  @P4 IMAD.MOV.U32 R5, RZ, RZ, R7 ;  /* 0x000000ffff054224 */ /* 0x000fca00078e0007 */
[----:B------:R0:W-:Y:S04]  /*6200*/  @P4 STG.E.U16 desc[UR38][R4.64+0xf0], R84 ;  /* 0x0000f05404004986 */ /* 0x0001e8000c101526 */
[----:B------:R1:W-:Y:S01]  /*6210*/  @P5 STG.E.U16 desc[UR38][R6.64+0xf2], R85 ;  /* 0x0000f25506005986 */ /* 0x0003e2000c101526 */
[----:B0-----:R-:W-:Y:S02]  /*6220*/  @P1 IMAD.MOV.U32 R4, RZ, RZ, R8 ;  /* 0x000000ffff041224 */ /* 0x001fe400078e0008 */
[----:B------:R-:W-:-:S05]  /*6230*/  @P1 IMAD.MOV.U32 R5, RZ, RZ, R9 ;  /* 0x000000ffff051224 */ /* 0x000fca00078e0009 */
[----:B------:R1:W-:Y:S04]  /*6240*/  @P1 STG.E.U16 desc[UR38][R4.64+0xf0], R86 ;  /* 0x0000f05604001986 */ /* 0x0003e8000c101526 */
[----:B------:R1:W-:Y:S02]  /*6250*/  @P0 STG.E.U16 desc[UR38][R8.64+0xf2], R87 ;  /* 0x0000f25708000986 */ /* 0x0003e4000c101526 */
.L_x_158:
[----:B------:R-:W-:Y:S05]  /*6260*/  BSYNC B0 ;  /* 0x0000000000007941 */ /* 0x000fea0003800000 */
.L_x_32:
[----:B------:R-:W-:Y:S01]  /*6270*/  IADD3 R16, P0, R16, UR36, RZ ;  /* 0x0000002410107c10 */ /* 0x000fe2000ff1e0ff */
[----:B------:R-:W-:Y:S01]  /*6280*/  ULDC.64 UR4, c[0x0][0x650] ;  /* 0x0001940000047ab9 */ /* 0x000fe20000000a00 */
[----:B------:R-:W-:Y:S01]  /*6290*/  PRMT R3, RZ, 0x7610, R3 ;  /* 0x00007610ff037816 */ /* 0x000fe20000000003 */
[----:B------:R-:W-:Y:S01]  /*62a0*/  IMAD.MOV.U32 R100, RZ, RZ, -0x1 ;  /* 0xffffffffff647424 */ /* 0x000fe200078e00ff */
[----:B------:R-:W-:Y:S01]  /*62b0*/  IADD3.X R17, R17, UR42, RZ, P0, !PT ;  /* 0x0000002a11117c10 */ /* 0x000fe200087fe4ff */
[----:B------:R-:W-:Y:S01]  /*62c0*/  IMAD.MOV.U32 R101, RZ, RZ, -0x1 ;  /* 0xffffffffff657424 */ /* 0x000fe200078e00ff */
[----:B------:R-:W-:-:S04]  /*62d0*/  ISETP.GE.U32.AND P0, PT, R16, UR4, PT ;  /* 0x0000000410007c0c */ /* 0x000fc8000bf06070 */
[----:B------:R-:W-:-:S13]  /*62e0*/  ISETP.GE.U32.AND.EX P0, PT, R17, UR5, PT, P0 ;  /* 0x0000000511007c0c */ /* 0x000fda000bf06100 */
[----:B------:R-:W-:Y:S05]  /*62f0*/  @P0 BRA `(.L_x_159) ;  /* 0x00000004004c0947 */ /* 0x000fea0003800000 */
[----:B------:R-:W0:Y:S01]  /*6300*/  LDC.64 R10, c[0x0][0x628] ;  /* 0x00018a00ff0a7b82 */ /* 0x000e220000000a00 */
[----:B---3--:R-:W3:Y:S01]  /*6310*/  S2R R12, SR_CTAID.X ;  /* 0x00000000000c7919 */ /* 0x008ee20000002500 */
[----:B-12-4-:R-:W-:Y:S02]  /*6320*/  IMAD.MOV.U32 R8, RZ, RZ, R16 ;  /* 0x000000ffff087224 */ /* 0x016fe400078e0010 */
[----:B------:R-:W-:Y:S01]  /*6330*/  IMAD.MOV.U32 R9, RZ, RZ, R17 ;  /* 0x000000ffff097224 */ /* 0x000fe200078e0011 */
[----:B------:R-:W1:Y:S03]  /*6340*/  S2R R20, SR_CTAID.Y ;  /* 0x0000000000147919 */ /* 0x000e660000002600 */
[----:B------:R-:W2:Y:S08]  /*6350*/  LDC R0, c[0x0][0x630] ;  /* 0x00018c00ff007b82 */ /* 0x000eb00000000800 */
[----:B------:R-:W4:Y:S01]  /*6360*/  LDC.64 R14, c[0x0][0x620] ;  /* 0x00018800ff0e7b82 */ /* 0x000f220000000a00 */
[----:B0-----:R-:W-:-:S04]  /*6370*/  ISETP.NE.U32.AND P0, PT, R10, RZ, PT ;  /* 0x000000ff0a00720c */ /* 0x001fc80003f05070 */
[----:B------:R-:W-:-:S13]  /*6380*/  ISETP.NE.AND.EX P0, PT, R11, RZ, PT, P0 ;  /* 0x000000ff0b00720c */ /* 0x000fda0003f05300 */
[----:B-1234-:R-:W-:Y:S05]  /*6390*/  @!P0 BRA `(.L_x_160) ;  /* 0x0000000000288947 */ /* 0x01efea0003800000 */
        /* <DEDUP_REMOVED lines=10> */
.L_x_160:
[-CC-:B------:R-:W-:Y:S01]  /*6440*/  SHF.R.U64 R101, R8, R0.reuse, R9.reuse ;  /* 0x0000000008657219 */ /* 0x180fe20000001209 */
[----:B------:R-:W0:Y:S01]  /*6450*/  LDC.64 R26, c[0x0][0x640] ;  /* 0x00019000ff1a7b82 */ /* 0x000e220000000a00 */
[----:B------:R-:W-:Y:S01]  /*6460*/  SHF.R.U32.HI R0, RZ, R0, R9 ;  /* 0x00000000ff007219 */ /* 0x000fe20000011609 */
[----:B------:R-:W-:Y:S01]  /*6470*/  ULDC UR4, c[0x0][0x150] ;  /* 0x0000540000047ab9 */ /* 0x000fe20000000800 */
[----:B------:R-:W-:Y:S02]  /*6480*/  IADD3 R3, P0, RZ, -R101, RZ ;  /* 0x80000065ff037210 */ /* 0x000fe40007f1e0ff */
[----:B------:R-:W-:-:S03]  /*6490*/  I2FP.F32.U32 R7, R12 ;  /* 0x0000000c00077245 */ /* 0x000fc60000201000 */
[----:B------:R-:W1:Y:S01]  /*64a0*/  LDC R6, c[0x0][0x618] ;  /* 0x00018600ff067b82 */ /* 0x000e620000000800 */
[----:B------:R-:W-:Y:S02]  /*64b0*/  IMAD.X R5, RZ, RZ, ~R0, P0 ;  /* 0x000000ffff057224 */ /* 0x000fe400000e0e00 */
[----:B------:R-:W-:Y:S01]  /*64c0*/  FMUL R7, R7, UR4 ;  /* 0x0000000407077c20 */ /* 0x000fe20008400000 */
[----:B------:R-:W-:Y:S01]  /*64d0*/  ULDC UR4, c[0x0][0x154] ;  /* 0x0000550000047ab9 */ /* 0x000fe20000000800 */
[-C--:B------:R-:W-:Y:S02]  /*64e0*/  IMAD R0, R5, R14.reuse, RZ ;  /* 0x0000000e05007224 */ /* 0x080fe400078e02ff */
[C---:B------:R-:W-:Y:S01]  /*64f0*/  IMAD.WIDE.U32 R4, R3.reuse, R14, R16 ;  /* 0x0000000e03047225 */ /* 0x040fe200078e0010 */
[----:B------:R-:W2:Y:S01]  /*6500*/  LDC R8, c[0x0][0x608] ;  /* 0x00018200ff087b82 */ /* 0x000ea20000000800 */
[----:B------:R-:W3:Y:S02]  /*6510*/  F2I.U32.TRUNC.NTZ R7, R7 ;  /* 0x0000000700077305 */ /* 0x000ee4000020f000 */
[----:B------:R-:W-:Y:S01]  /*6520*/  IMAD R3, R3, R15, R0 ;  /* 0x0000000f03037224 */ /* 0x000fe200078e0200 */
[----:B------:R-:W-:-:S03]  /*6530*/  I2FP.F32.U32 R0, R20 ;  /* 0x0000001400007245 */ /* 0x000fc60000201000 */
[----:B------:R-:W-:Y:S01]  /*6540*/  IMAD.IADD R3, R5, 0x1, R3 ;  /* 0x0000000105037824 */ /* 0x000fe200078e0203 */
[----:B------:R-:W4:Y:S01]  /*6550*/  LDC R11, c[0x0][0x658] ;  /* 0x00019600ff0b7b82 */ /* 0x000f220000000800 */
[----:B0-----:R-:W-:-:S04]  /*6560*/  ISETP.NE.U32.AND P0, PT, R26, RZ, PT ;  /* 0x000000ff1a00720c */ /* 0x001fc80003f05070 */
[----:B------:R-:W-:-:S03]  /*6570*/  ISETP.NE.AND.EX P0, PT, R27, RZ, PT, P0 ;  /* 0x000000ff1b00720c */ /* 0x000fc60003f05300 */
[----:B------:R-:W0:Y:S01]  /*6580*/  LDC R9, c[0x0][0x144] ;  /* 0x00005100ff097b82 */ /* 0x000e220000000800 */
[-C--:B-1----:R-:W-:Y:S01]  /*6590*/  SHF.R.U64 R10, R4, R6.reuse, R3 ;  /* 0x00000006040a7219 */ /* 0x082fe20000001203 */
[----:B---3--:R-:W-:Y:S01]  /*65a0*/  IMAD.MOV R7, RZ, RZ, -R7 ;  /* 0x000000ffff077224 */ /* 0x008fe200078e0a07 */
[----:B------:R-:W-:Y:S01]  /*65b0*/  SHF.R.U32.HI R3, RZ, R6, R3 ;  /* 0x00000006ff037219 */ /* 0x000fe20000011603 */
[----:B------:R-:W-:-:S04]  /*65c0*/  FMUL R6, R0, UR4 ;  /* 0x0000000400067c20 */ /* 0x000fc80008400000 */
[----:B------:R-:W1:Y:S01]  /*65d0*/  LDC R21, c[0x0][0x148] ;  /* 0x00005200ff157b82 */ /* 0x000e620000000800 */
[----:B------:R3:W0:Y:S01]  /*65e0*/  F2I.U32.TRUNC.NTZ R14, R6 ;  /* 0x00000006000e7305 */ /* 0x000622000020f000 */
[-CC-:B--2---:R-:W-:Y:S02]  /*65f0*/  SHF.R.U64 R13, R10, R8.reuse, R3.reuse ;  /* 0x000000080a0d7219 */ /* 0x184fe40000001203 */
[----:B------:R-:W-:-:S04]  /*6600*/  SHF.R.U32.HI R0, RZ, R8, R3 ;  /* 0x00000008ff007219 */ /* 0x000fc80000011603 */
[----:B-----5:R-:W2:Y:S01]  /*6610*/  LDC R24, c[0x0][0x648] ;  /* 0x00019200ff187b82 */ /* 0x020ea20000000800 */
[-CC-:B----4-:R-:W-:Y:S02]  /*6620*/  SHF.R.U64 R15, R13, R11.reuse, R0.reuse ;  /* 0x0000000b0d0f7219 */ /* 0x190fe40000001200 */
[----:B------:R-:W-:-:S03]  /*6630*/  SHF.R.U32.HI R5, RZ, R11, R0 ;  /* 0x0000000bff057219 */ /* 0x000fc60000011600 */
[----:B------:R-:W-:Y:S02]  /*6640*/  IMAD.MOV.U32 R4, RZ, RZ, R15 ;  /* 0x000000ffff047224 */ /* 0x000fe400078e000f */
[----:B------:R-:W4:Y:S01]  /*6650*/  LDC R28, c[0x0][0x638] ;  /* 0x00018e00ff1c7b82 */ /* 0x000f220000000800 */
[----:B0-----:R-:W-:-:S07]  /*6660*/  IMAD R25, R9, R7, R12 ;  /* 0x0000000709197224 */ /* 0x001fce00078e020c */
[----:B------:R-:W0:Y:S08]  /*6670*/  LDC R29, c[0x0][0x610] ;  /* 0x00018400ff1d7b82 */ /* 0x000e300000000800 */
[----:B------:R-:W0:Y:S01]  /*6680*/  LDC R30, c[0x0][0x600] ;  /* 0x00018000ff1e7b82 */ /* 0x000e220000000800 */
[----:B-123--:R-:W-:Y:S05]  /*6690*/  @!P0 BRA `(.L_x_161) ;  /* 0x0000000000288947 */ /* 0x00efea0003800000 */
[----:B------:R-:W1:Y:S02]  /*66a0*/  LDC R0, c[0x0][0x64c] ;  /* 0x00019300ff007b82 */ /* 0x000e640000000800 */
[----:B-1----:R-:W-:-:S05]  /*66b0*/  IADD3 R3, P0, R15, R0, RZ ;  /* 0x000000000f037210 */ /* 0x002fca0007f1e0ff */
        /* <DEDUP_REMOVED lines=8> */
.L_x_161:
[----:B------:R-:W-:Y:S01]  /*6740*/  ISETP.NE.AND P0, PT, R2, 0x1, PT ;  /* 0x000000010200780c */ /* 0x000fe20003f05270 */
[----:B------:R-:W-:Y:S01]  /*6750*/  IMAD.MOV R14, RZ, RZ, -R14 ;  /* 0x000000ffff0e7224 */ /* 0x000fe200078e0a0e */
[----:B------:R-:W-:Y:S02]  /*6760*/  SHF.R.U64 R3, R4, R24, R5 ;  /* 0x0000001804037219 */ /* 0x000fe40000001205 */
[----:B------:R-:W-:Y:S02]  /*6770*/  LOP3.LUT R0, R13, R98, RZ, 0xc0, !PT ;  /* 0x000000620d007212 */ /* 0x000fe400078ec0ff */
[----:B------:R-:W-:Y:S01]  /*6780*/  LOP3.LUT R10, R10, R97, RZ, 0xc0, !PT ;  /* 0x000000610a0a7212 */ /* 0x000fe200078ec0ff */
[----:B------:R-:W-:Y:S02]  /*6790*/  IMAD.MOV R4, RZ, RZ, -R3 ;  /* 0x000000ffff047224 */ /* 0x000fe400078e0a03 */
[----:B------:R-:W-:Y:S02]  /*67a0*/  IMAD R0, R93, R3, R0 ;  /* 0x000000035d007224 */ /* 0x000fe400078e0200 */
[----:B----4-:R-:W-:-:S02]  /*67b0*/  IMAD R3, R4, R28, R15 ;  /* 0x0000001c04037224 */ /* 0x010fc400078e020f */
[----:B------:R-:W-:Y:S02]  /*67c0*/  @P0 IMAD R25, R21, R14, R20 ;  /* 0x0000000e15190224 */ /* 0x000fe400078e0214 */
[----:B0-----:R-:W-:Y:S02]  /*67d0*/  IMAD R5, R3, R30, R10 ;  /* 0x0000001e03057224 */ /* 0x001fe400078e020a */
[----:B------:R-:W-:Y:S02]  /*67e0*/  IMAD R0, R0, R29, R25 ;  /* 0x0000001d00007224 */ /* 0x000fe400078e0219 */
[----:B------:R-:W-:-:S03]  /*67f0*/  IMAD.MOV.U32 R4, RZ, RZ, 0x1 ;  /* 0x00000001ff047424 */ /* 0x000fc600078e00ff */
[----:B------:R-:W-:Y:S02]  /*6800*/  SEL R100, R5, R0, !P0 ;  /* 0x0000000005647207 */ /* 0x000fe40004000000 */
[----:B------:R-:W-:Y:S02]  /*6810*/  PRMT R3, R4, 0x7610, R3 ;  /* 0x0000761004037816 */ /* 0x000fe40000000003 */
[----:B------:R-:W-:-:S07]  /*6820*/  SEL R0, R0, R5, !P0 ;  /* 0x0000000500007207 */ /* 0x000fce0004000000 */
.L_x_159:
[----:B------:R-:W-:Y:S01]  /*6830*/  LOP3.LUT P0, RZ, R3, 0xff, RZ, 0xc0, !PT ;  /* 0x000000ff03ff7812 */ /* 0x000fe2000780c0ff */
[----:B------:R-:W-:Y:S01]  /*6840*/  UIMAD.WIDE.U32 UR4, UR41, -0x33333333, URZ ;  /* 0xcccccccd290478a5 */ /* 0x000fe2000f8e003f */
[----:B------:R-:W-:-:S03]  /*6850*/  IMAD.MOV.U32 R103, RZ, RZ, R0 ;  /* 0x000000ffff677224 */ /* 0x000fc600078e0000 */
[----:B------:R-:W-:-:S04]  /*6860*/  USHF.R.U32.HI UR4, URZ, 0x2, UR5 ;  /* 0x000000023f047899 */ /* 0x000fc80008011605 */
[----:B------:R-:W-:-:S04]  /*6870*/  UIMAD UR41, UR4, -0x5, UR41 ;  /* 0xfffffffb042978a4 */ /* 0x000fc8000f8e0229 */
[----:B------:R-:W-:Y:S08]  /*6880*/  @P0 BRA `(.L_x_162) ;  /* 0xffffffac000c0947 */ /* 0x000ff0000383ffff */
[----:B------:R-:W-:Y:S05]  /*6890*/  EXIT ;  /* 0x000000000000794d */ /* 0x000fea0003800000 */
.L_x_7:
        /* <DEDUP_REMOVED lines=26> */
.L_x_164:
[----:B------:R-:W0:Y:S01]  /*6a40*/  LDC.64 R28, c[0x0][0x640] ;  /* 0x00019000ff1c7b82 */ /* 0x000e220000000a00 */
[-CC-:B------:R-:W-:Y:S01]  /*6a50*/  SHF.R.U64 R21, R14, R8.reuse, R15.reuse ;  /* 0x000000080e157219 */ /* 0x180fe2000000120f */
[----:B------:R-:W-:Y:S01]  /*6a60*/  IMAD.MOV.U32 R31, RZ, RZ, 0x1 ;  /* 0x00000001ff1f7424 */ /* 0x000fe200078e00ff */
[----:B------:R-:W-:Y:S02]  /*6a70*/  SHF.R.U32.HI R7, RZ, R8, R15 ;  /* 0x00000008ff077219 */ /* 0x000fe4000001160f */
[----:B------:R-:W-:-:S03]  /*6a80*/  IADD3 R13, P0, RZ, -R21, RZ ;  /* 0x80000015ff0d7210 */ /* 0x000fc60007f1e0ff */
[----:B------:R-:W1:Y:S02]  /*6a90*/  LDC R12, c[0x0][0x618] ;  /* 0x00018600ff0c7b82 */ /* 0x000e640000000800 */
[----:B------:R-:W-:Y:S02]  /*6aa0*/  IMAD.X R7, RZ, RZ, ~R7, P0 ;  /* 0x000000ffff077224 */ /* 0x000fe400000e0e07 */
[----:B------:R-:W-:-:S04]  /*6ab0*/  IMAD.WIDE.U32 R10, R13, R24, R16 ;  /* 0x000000180d0a7225 */ /* 0x000fc800078e0010 */
[----:B------:R-:W2:Y:S01]  /*6ac0*/  LDC R14, c[0x0][0x608] ;  /* 0x00018200ff0e7b82 */ /* 0x000ea20000000800 */
[----:B------:R-:W-:-:S04]  /*6ad0*/  IMAD R8, R7, R24, RZ ;  /* 0x0000001807087224 */ /* 0x000fc800078e02ff */
[----:B------:R-:W-:-:S03]  /*6ae0*/  IMAD R7, R13, R25, R8 ;  /* 0x000000190d077224 */ /* 0x000fc600078e0208 */
[----:B------:R-:W3:Y:S01]  /*6af0*/  LDC R26, c[0x0][0x658] ;  /* 0x00019600ff1a7b82 */ /* 0x000ee20000000800 */
[----:B------:R-:W-:Y:S01]  /*6b00*/  IMAD.IADD R7, R11, 0x1, R7 ;  /* 0x000000010b077824 */ /* 0x000fe200078e0207 */
[----:B0-----:R-:W-:Y:S01]  /*6b10*/  ISETP.NE.U32.AND P0, PT, R28, RZ, PT ;  /* 0x000000ff1c00720c */ /* 0x001fe20003f05070 */
[----:B------:R-:W-:-:S03]  /*6b20*/  IMAD.MOV.U32 R11, RZ, RZ, -0x1 ;  /* 0xffffffffff0b7424 */ /* 0x000fc600078e00ff */
        /* <DEDUP_REMOVED lines=8> */
[-C--:B---3--:R-:W-:Y:S02]  /*6bb0*/  SHF.L.U32 R10, R11, R26.reuse, RZ ;  /* 0x0000001a0b0a7219 */ /* 0x088fe400000006ff */
[--C-:B------:R-:W-:Y:S02]  /*6bc0*/  SHF.R.U64 R24, R22, R26, R7.reuse ;  /* 0x0000001a16187219 */ /* 0x100fe40000001207 */
[----:B------:R-:W-:Y:S02]  /*6bd0*/  LOP3.LUT R33, RZ, R10, RZ, 0x33, !PT ;  /* 0x0000000aff217212 */ /* 0x000fe400078e33ff */
[----:B------:R-:W-:Y:S01]  /*6be0*/  SHF.R.U32.HI R11, RZ, R26, R7 ;  /* 0x0000001aff0b7219 */ /* 0x000fe20000011607 */
[----:B------:R-:W3:Y:S01]  /*6bf0*/  LDC R30, c[0x0][0x610] ;  /* 0x00018400ff1e7b82 */ /* 0x000ee20000000800 */
[----:B------:R-:W-:Y:S01]  /*6c00*/  IMAD.MOV.U32 R10, RZ, RZ, R24 ;  /* 0x000000ffff0a7224 */ /* 0x000fe200078e0018 */
[----:B------:R-:W-:Y:S06]  /*6c10*/  @!P0 BRA `(.L_x_165) ;  /* 0x0000000000288947 */ /* 0x000fec0003800000 */
        /* <DEDUP_REMOVED lines=10> */
.L_x_165:
[----:B------:R-:W-:Y:S02]  /*6cc0*/  ISETP.NE.AND P0, PT, R2, 0x1, PT ;  /* 0x000000010200780c */ /* 0x000fe40003f05270 */
[----:B-1----:R-:W-:Y:S01]  /*6cd0*/  SHF.R.U64 R8, R10, R8, R11 ;  /* 0x000000080a087219 */ /* 0x002fe2000000120b */
[----:B0-----:R-:W-:Y:S01]  /*6ce0*/  VIADD R11, R25, 0xffffffff ;  /* 0xffffffff190b7836 */ /* 0x001fe20000000000 */
[----:B------:R-:W-:Y:S02]  /*6cf0*/  SHF.L.U32 R31, R31, R26, RZ ;  /* 0x0000001a1f1f7219 */ /* 0x000fe400000006ff */
[----:B------:R-:W-:Y:S01]  /*6d00*/  LOP3.LUT R5, R22, R33, RZ, 0xc0, !PT ;  /* 0x0000002116057212 */ /* 0x000fe200078ec0ff */
[----:B------:R-:W-:-:S04]  /*6d10*/  IMAD.MOV R7, RZ, RZ, -R8 ;  /* 0x000000ffff077224 */ /* 0x000fc800078e0a08 */
[----:B------:R-:W-:Y:S02]  /*6d20*/  IMAD R5, R31, R8, R5 ;  /* 0x000000081f057224 */ /* 0x000fe400078e0205 */
[----:B------:R-:W-:Y:S01]  /*6d30*/  @P0 IMAD R6, R9, R23, R4 ;  /* 0x0000001709060224 */ /* 0x000fe200078e0204 */
[----:B------:R-:W-:Y:S01]  /*6d40*/  LOP3.LUT R9, R20, R11, RZ, 0xc0, !PT ;  /* 0x0000000b14097212 */ /* 0x000fe200078ec0ff */
[----:B--2---:R-:W-:Y:S02]  /*6d50*/  IMAD R4, R7, R27, R24 ;  /* 0x0000001b07047224 */ /* 0x004fe400078e0218 */
[----:B---3--:R-:W-:Y:S02]  /*6d60*/  IMAD R6, R5, R30, R6 ;  /* 0x0000001e05067224 */ /* 0x008fe400078e0206 */
[----:B------:R-:W-:Y:S02]  /*6d70*/  IMAD R5, R4, R25, R9 ;  /* 0x0000001904057224 */ /* 0x000fe400078e0209 */
[----:B------:R-:W-:-:S02]  /*6d80*/  IMAD.MOV.U32 R8, RZ, RZ, 0x1 ;  /* 0x00000001ff087424 */ /* 0x000fc400078e00ff */
[----:B------:R-:W-:Y:S01]  /*6d90*/  IMAD.MOV.U32 R7, RZ, RZ, R21 ;  /* 0x000000ffff077224 */ /* 0x000fe200078e0015 */
[----:B------:R-:W-:Y:S02]  /*6da0*/  SEL R19, R5, R6, !P0 ;  /* 0x0000000605137207 */ /* 0x000fe40004000000 */
[----:B------:R-:W-:-:S07]  /*6db0*/  SEL R12, R6, R5, !P0 ;  /* 0x00000005060c7207 */ /* 0x000fce0004000000 */
.L_x_163:
[----:B------:R-:W-:-:S08]  /*6dc0*/  NOP ;  /* 0x0000000000007918 */ /* 0x000fd00000000000 */
[----:B------:R-:W0:-:S00]  /*6dd0*/  USETMAXREG.DEALLOC.CTAPOOL 0x28 ;  /* 0x00000028000079c8 */ /* 0x000e0000080e0500 */
[----:B0-----:R-:W-:-:S13]  /*6de0*/  ISETP.NE.AND P0, PT, R3, RZ, PT ;  /* 0x000000ff0300720c */ /* 0x001fda0003f05270 */
[----:B------:R-:W-:Y:S05]  /*6df0*/  @P0 EXIT ;  /* 0x000000000000094d */ /* 0x000fea0003800000 */
[----:B------:R-:W-:Y:S01]  /*6e00*/  LOP3.LUT P0, RZ, R8, 0xff, RZ, 0xc0, !PT ;  /* 0x000000ff08ff7812 */ /* 0x000fe2000780c0ff */
[----:B------:R-:W-:Y:S02]  /*6e10*/  IMAD.MOV.U32 R3, RZ, RZ, 0x1 ;  /* 0x00000001ff037424 */ /* 0x000fe400078e00ff */
[----:B------:R-:W-:-:S10]  /*6e20*/  IMAD.MOV.U32 R13, RZ, RZ, RZ ;  /* 0x000000ffff0d7224 */ /* 0x000fd400078e00ff */
[----:B------:R-:W-:Y:S05]  /*6e30*/  @!P0 BRA `(.L_x_166) ;  /* 0x0000000c009c8947 */ /* 0x000fea0003800000 */
[----:B------:R-:W0:Y:S01]  /*6e40*/  LDC R3, c[0x0][0x28c] ;  /* 0x0000a300ff037b82 */ /* 0x000e220000000800 */
[----:B------:R-:W-:Y:S01]  /*6e50*/  ULDC UR5, c[0x0][0x658] ;  /* 0x0001960000057ab9 */ /* 0x000fe20000000800 */
[----:B------:R-:W-:Y:S01]  /*6e60*/  UMOV UR8, 0xffffffff ;  /* 0xffffffff00087882 */ /* 0x000fe20000000000 */
[----:B------:R-:W-:Y:S01]  /*6e70*/  UMOV UR11, 0x1 ;  /* 0x00000001000b7882 */ /* 0x000fe20000000000 */
[----:B------:R-:W-:Y:S01]  /*6e80*/  USHF.L.U32 UR8, UR8, UR5, URZ ;  /* 0x0000000508087299 */ /* 0x000fe2000800063f */
[----:B------:R-:W-:Y:S01]  /*6e90*/  BSSY B0, `(.L_x_166) ;  /* 0x00000e1000007945 */ /* 0x000fe20003800000 */
[----:B------:R-:W-:Y:S01]  /*6ea0*/  IMAD.MOV.U32 R11, RZ, RZ, 0x1 ;  /* 0x00000001ff0b7424 */ /* 0x000fe200078e00ff */
[----:B------:R-:W-:Y:S01]  /*6eb0*/  LOP3.LUT R10, R18, 0x2, RZ, 0xfc, !PT ;  /* 0x00000002120a7812 */ /* 0x000fe200078efcff */
[----:B------:R-:W1:Y:S01]  /*6ec0*/  S2UR UR7, SR_CgaCtaId ;  /* 0x00000000000779c3 */ /* 0x000e620000008800 */
[----:B------:R-:W-:Y:S01]  /*6ed0*/  ULOP3.LUT UR21, URZ, UR8, URZ, 0x33, !UPT ;  /* 0x000000083f157292 */ /* 0x000fe2000f8e333f */
[----:B------:R-:W-:Y:S01]  /*6ee0*/  IMAD.MOV.U32 R13, RZ, RZ, RZ ;  /* 0x000000ffff0d7224 */ /* 0x000fe200078e00ff */
[----:B------:R-:W-:Y:S01]  /*6ef0*/  ULDC UR4, c[0x0][0x600] ;  /* 0x0001800000047ab9 */ /* 0x000fe20000000800 */
[----:B------:R-:W-:Y:S01]  /*6f00*/  UMOV UR23, 0x1111 ;  /* 0x0000111100177882 */ /* 0x000fe20000000000 */
[----:B------:R-:W-:-:S02]  /*6f10*/  UIADD3 UR4, UR4, -0x1, URZ ;  /* 0xffffffff04047890 */ /* 0x000fc4000fffe03f */
[----:B------:R-:W-:Y:S01]  /*6f20*/  USHF.L.U32 UR5, UR11, UR5, URZ ;  /* 0x000000050b057299 */ /* 0x000fe2000800063f */
[----:B------:R-:W-:Y:S01]  /*6f30*/  ULDC.64 UR32, c[0x0][0x198] ;  /* 0x0000660000207ab9 */ /* 0x000fe20000000a00 */
[----:B0-----:R-:W-:-:S05]  /*6f40*/  VIADD R3, R3, 0x3f ;  /* 0x0000003f03037836 */ /* 0x001fca0000000000 */
[----:B------:R-:W-:Y:S01]  /*6f50*/  SHF.R.S32.HI R4, RZ, 0x1f, R3 ;  /* 0x0000001fff047819 */ /* 0x000fe20000011403 */
[----:B-1----:R-:W-:-:S03]  /*6f60*/  USHF.R.U32.HI UR30, URZ, 0x2, UR7 ;  /* 0x000000023f1e7899 */ /* 0x002fc60008011607 */
[----:B------:R-:W-:Y:S01]  /*6f70*/  LEA.HI R4, R4, R3, RZ, 0x6 ;  /* 0x0000000304047211 */ /* 0x000fe200078f30ff */
[----:B------:R-:W-:Y:S01]  /*6f80*/  ULOP3.LUT UR6, UR7, 0x3, URZ, 0xc0, !UPT ;  /* 0x0000000307067892 */ /* 0x000fe2000f8ec03f */
[----:B------:R-:W-:Y:S01]  /*6f90*/  IMAD.MOV.U32 R3, RZ, RZ, 0x1 ;  /* 0x00000001ff037424 */ /* 0x000fe200078e00ff */
[----:B------:R-:W-:Y:S01]  /*6fa0*/  USHF.L.U32 UR13, UR7, 0x4, URZ ;  /* 0x00000004070d7899 */ /* 0x000fe2000800063f */
[----:B------:R-:W-:Y:S01]  /*6fb0*/  SHF.R.S32.HI R8, RZ, 0x6, R4 ;  /* 0x00000006ff087819 */ /* 0x000fe20000011404 */
[----:B------:R-:W-:Y:S02]  /*6fc0*/  USHF.L.U32 UR31, UR7, 0xa, URZ ;  /* 0x0000000a071f7899 */ /* 0x000fe4000800063f */
[----:B------:R-:W-:Y:S02]  /*6fd0*/  ULOP3.LUT UR7, UR7, 0xfffffffc, URZ, 0xc0, !UPT ;  /* 0xfffffffc07077892 */ /* 0x000fe4000f8ec03f */
[----:B------:R-:W-:Y:S01]  /*6fe0*/  UISETP.GT.U32.AND UP0, UPT, UR6, 0xffff, UPT ;  /* 0x0000ffff0600788c */ /* 0x000fe2000bf04070 */
[----:B------:R-:W-:Y:S01]  /*6ff0*/  VIADD R9, R8, 0x1 ;  /* 0x0000000108097836 */ /* 0x000fe20000000000 */
[----:B------:R-:W-:-:S02]  /*7000*/  ULOP3.LUT UR9, UR7, 0x1, URZ, 0xfc, !UPT ;  /* 0x0000000107097892 */ /* 0x000fc4000f8efc3f */
[----:B------:R-:W-:Y:S02]  /*7010*/  ULOP3.LUT UR10, UR7, 0x2, URZ, 0xfc, !UPT ;  /* 0x00000002070a7892 */ /* 0x000fe4000f8efc3f */
[----:B------:R-:W-:Y:S02]  /*7020*/  USHF.L.U32 UR8, UR11, UR7, URZ ;  /* 0x000000070b087299 */ /* 0x000fe4000800063f */
[----:B------:R-:W-:Y:S02]  /*7030*/  ULOP3.LUT UR7, UR7, 0x3, URZ, 0xfc, !UPT ;  /* 0x0000000307077892 */ /* 0x000fe4000f8efc3f */
[----:B------:R-:W-:Y:S02]  /*7040*/  USHF.L.U32 UR9, UR11, UR9, URZ ;  /* 0x000000090b097299 */ /* 0x000fe4000800063f */
[----:B------:R-:W-:Y:S02]  /*7050*/  USHF.L.U32 UR10, UR11, UR10, URZ ;  /* 0x0000000a0b0a7299 */ /* 0x000fe4000800063f */
[----:B------:R-:W-:-:S02]  /*7060*/  USEL UR6, UR6, 0xffff, !UP0 ;  /* 0x0000ffff06067887 */ /* 0x000fc4000c000000 */
[----:B------:R-:W-:Y:S02]  /*7070*/  USHF.L.U32 UR7, UR11, UR7, URZ ;  /* 0x000000070b077299 */ /* 0x000fe4000800063f */
[----:B------:R-:W-:Y:S02]  /*7080*/  ULOP3.LUT UR8, UR10, UR8, UR9, 0xfe, !UPT ;  /* 0x000000080a087292 */ /* 0x000fe4000f8efe09 */
[----:B------:R-:W-:Y:S02]  /*7090*/  ULOP3.LUT UR6, UR6, 0xffff, URZ, 0xc0, !UPT ;  /* 0x0000ffff06067892 */ /* 0x000fe4000f8ec03f */
[----:B------:R-:W-:Y:S02]  /*70a0*/  ULOP3.LUT UR13, UR13, 0x30, URZ, 0xc0, !UPT ;  /* 0x000000300d0d7892 */ /* 0x000fe4000f8ec03f */
[----:B------:R-:W-:Y:S02]  /*70b0*/  ULOP3.LUT UR22, UR8, UR7, URZ, 0xfc, !UPT ;  /* 0x0000000708167292 */ /* 0x000fe4000f8efc3f */
[----:B------:R-:W-:-:S12]  /*70c0*/  USHF.L.U32 UR23, UR23, UR6, URZ ;  /* 0x0000000617177299 */ /* 0x000fd8000800063f */
.L_x_177:
[----:B------:R-:W-:-:S03]  /*70d0*/  UMOV UR6, 0xffffffff ;  /* 0xffffffff00067882 */ /* 0x000fc60000000000 */
[----:B------:R-:W-:Y:S05]  /*70e0*/  BRA.DIV UR6, `(.L_x_167) ;  /* 0x0000000e06fc7947 */ /* 0x000fea000b800000 */
[----:B------:R-:W-:-:S13]  /*70f0*/  ELECT P6, URZ, PT ;  /* 0x00000000003f782f */ /* 0x000fda00038c0000 */
.L_x_189:
[----:B------:R-:W-:Y:S04]  /*7100*/  BSSY B1, `(.L_x_168) ;  /* 0x0000047000017945 */ /* 0x000fe80003800000 */
[----:B------:R-:W-:Y:S05]  /*7110*/  @!P6 BRA `(.L_x_169) ;  /* 0x000000040014e947 */ /* 0x000fea0003800000 */
[----:B------:R-:W0:Y:S02]  /*7120*/  LDC R4, c[0x0][0x28c] ;  /* 0x0000a300ff047b82 */ /* 0x000e240000000800 */
[----:B0-----:R-:W-:-:S13]  /*7130*/  ISETP.GE.AND P0, PT, R4, 0x1, PT ;  /* 0x000000010400780c */ /* 0x001fda0003f06270 */
[----:B------:R-:W-:Y:S05]  /*7140*/  @!P0 BRA `(.L_x_169) ;  /* 0x0000000400088947 */ /* 0x000fea0003800000 */
[----:B------:R-:W-:Y:S01]  /*7150*/  LEA R12, R12, UR30, 0x2 ;  /* 0x0000001e0c0c7c11 */ /* 0x000fe2000f8e10ff */
[----:B------:R-:W-:Y:S02]  /*7160*/  IMAD.SHL.U32 R19, R19, 0x80, RZ ;  /* 0x0000008013137824 */ /* 0x000fe400078e00ff */
[----:B------:R-:W-:Y:S02]  /*7170*/  IMAD.MOV.U32 R20, RZ, RZ, RZ ;  /* 0x000000ffff147224 */ /* 0x000fe400078e00ff */
[----:B------:R-:W-:Y:S02]  /*7180*/  IMAD.U32 R22, RZ, RZ, UR13 ;  /* 0x0000000dff167e24 */ /* 0x000fe4000f8e00ff */
[----:B------:R-:W-:Y:S02]  /*7190*/  IMAD.MOV.U32 R4, RZ, RZ, R9 ;  /* 0x000000ffff047224 */ /* 0x000fe400078e0009 */
[----:B------:R-:W-:Y:S02]  /*71a0*/  IMAD.MOV.U32 R5, RZ, RZ, R3 ;  /* 0x000000ffff057224 */ /* 0x000fe400078e0003 */
[----:B------:R-:W-:-:S02]  /*71b0*/  IMAD.MOV.U32 R6, RZ, RZ, R13 ;  /* 0x000000ffff067224 */ /* 0x000fc400078e000d */
[----:B------:R-:W-:Y:S02]  /*71c0*/  IMAD.SHL.U32 R15, R12, 0x20, RZ ;  /* 0x000000200c0f7824 */ /* 0x000fe400078e00ff */
[----:B------:R-:W-:-:S07]  /*71d0*/  VIADD R24, R19, 0x40 ;  /* 0x0000004013187836 */ /* 0x000fce0000000000 */
.L_x_172:
[----:B------:R-:W0:Y:S01]  /*71e0*/  S2R R21, SR_CgaCtaId ;  /* 0x0000000000157919 */ /* 0x000e220000008800 */
[----:B------:R-:W-:Y:S02]  /*71f0*/  MOV R12, 0x400 ;  /* 0x00000400000c7802 */ /* 0x000fe40000000f00 */
[----:B------:R-:W-:-:S13]  /*7200*/  ISETP.NE.AND P1, PT, R0, RZ, PT ;  /* 0x000000ff0000720c */ /* 0x000fda0003f25270 */
[----:B------:R-:W1:Y:S01]  /*7210*/  @!P1 LDC R14, c[0x0][0x500] ;  /* 0x00014000ff0e9b82 */ /* 0x000e620000000800 */
[----:B0-----:R-:W-:Y:S02]  /*7220*/  LEA R23, R21, R12, 0x18 ;  /* 0x0000000c15177211 */ /* 0x001fe400078ec0ff */
[----:B------:R-:W-:-:S03]  /*7230*/  SHF.L.U32 R12, R5, 0x1f, RZ ;  /* 0x0000001f050c7819 */ /* 0x000fc600000006ff */
[----:B------:R-:W-:-:S04]  /*7240*/  IMAD R21, R6, 0x8, R23 ;  /* 0x0000000806157824 */ /* 0x000fc800078e0217 */
[----:B------:R-:W0:Y:S02]  /*7250*/  SYNCS.PHASECHK.TRANS64.TRYWAIT P0, [R21+URZ+0x28], R12 ;  /* 0x0000280c150075a7 */ /* 0x000e24000800017f */
[----:B01----:R-:W-:Y:S05]  /*7260*/  @!P0 BRA `(.L_x_170) ;  /* 0x0000000c00bc8947 */ /* 0x003fea0003800000 */
.L_x_190:
[----:B0-----:R-:W-:Y:S01]  /*7270*/  PRMT R12, R10, 0x9910, RZ ;  /* 0x000099100a0c7816 */ /* 0x001fe200000000ff */
[----:B------:R0:W-:Y:S03]  /*7280*/  @!P1 SYNCS.ARRIVE.TRANS64 RZ, [R21+URZ], R14 ;  /* 0x0000000e15ff99a7 */ /* 0x0001e6000800003f */
[----:B------:R-:W-:-:S13]  /*7290*/  ISETP.NE.AND P0, PT, R12, 0x2, PT ;  /* 0x000000020c00780c */ /* 0x000fda0003f05270 */
[----:B0-----:R-:W-:Y:S05]  /*72a0*/  @P0 BRA `(.L_x_171) ;  /* 0x0000000000040947 */ /* 0x001fea0003800000 */
[----:B------:R-:W-:Y:S01]  /*72b0*/  BPT.TRAP 0x1 ;  /* 0x000000040000795c */ /* 0x000fe20000300000 */
.L_x_171:
[----:B------:R-:W-:Y:S01]  /*72c0*/  R2UR UR8, R6 ;  /* 0x00000000060872ca */ /* 0x000fe200000e0000 */
[----:B------:R-:W-:Y:S01]  /*72d0*/  VIADD R4, R4, 0xffffffff ;  /* 0xffffffff04047836 */ /* 0x000fe20000000000 */
[----:B------:R-:W-:Y:S01]  /*72e0*/  R2UR UR10, R23 ;  /* 0x00000000170a72ca */ /* 0x000fe200000e0000 */
[----:B------:R-:W-:Y:S01]  /*72f0*/  UIADD3 UR14, UP0, UR32, 0xf0, URZ ;  /* 0x000000f0200e7890 */ /* 0x000fe2000ff1e03f */
[----:B------:R-:W-:Y:S01]  /*7300*/  R2UR UR25, R21 ;  /* 0x00000000151972ca */ /* 0x000fe200000e0000 */
[----:B------:R-:W-:Y:S01]  /*7310*/  UIADD3 UR34, UP1, UR32, 0x1f0, URZ ;  /* 0x000001f020227890 */ /* 0x000fe2000ff3e03f */
[----:B------:R-:W-:Y:S01]  /*7320*/  R2UR UR28, R7 ;  /* 0x00000000071c72ca */ /* 0x000fe200000e0000 */
[----:B------:R-:W-:Y:S01]  /*7330*/  UIADD3.X UR15, URZ, UR33, URZ, UP0, !UPT ;  /* 0x000000213f0f7290 */ /* 0x000fe200087fe43f */
[----:B------:R-:W-:Y:S01]  /*7340*/  R2UR UR26, R20 ;  /* 0x00000000141a72ca */ /* 0x000fe200000e0000 */
[----:B------:R-:W-:Y:S01]  /*7350*/  UPRMT UR29, URZ, 0x5410, UR23 ;  /* 0x000054103f1d7896 */ /* 0x000fe20008000017 */
[----:B------:R-:W-:Y:S01]  /*7360*/  R2UR UR19, R22 ;  /* 0x00000000161372ca */ /* 0x000fe200000e0000 */
[----:B------:R-:W-:Y:S01]  /*7370*/  UIADD3.X UR35, URZ, UR33, URZ, UP1, !UPT ;  /* 0x000000213f237290 */ /* 0x000fe20008ffe43f */
[----:B------:R-:W-:Y:S01]  /*7380*/  R2UR UR27, R15 ;  /* 0x000000000f1b72ca */ /* 0x000fe200000e0000 */
[----:B------:R-:W-:Y:S01]  /*7390*/  USHF.L.U32 UR8, UR8, 0xd, URZ ;  /* 0x0000000d08087899 */ /* 0x000fe2000800063f */
[----:B------:R-:W-:Y:S01]  /*73a0*/  R2UR UR18, R19 ;  /* 0x00000000131272ca */ /* 0x000fe200000e0000 */
[----:B------:R-:W-:Y:S01]  /*73b0*/  UPRMT UR38, URZ, 0x5410, UR22 ;  /* 0x000054103f267896 */ /* 0x000fe20008000016 */
[----:B------:R-:W-:Y:S01]  /*73c0*/  ISETP.GT.AND P1, PT, R4, 0x1, PT ;  /* 0x000000010400780c */ /* 0x000fe20003f24270 */
[----:B------:R-:W-:Y:S01]  /*73d0*/  ULEA UR9, UR30, UR8, 0xb ;  /* 0x000000081e097291 */ /* 0x000fe2000f8e583f */
[----:B------:R-:W-:Y:S01]  /*73e0*/  VIADD R6, R6, 0x1 ;  /* 0x0000000106067836 */ /* 0x000fe20000000000 */
[----:B------:R-:W-:Y:S01]  /*73f0*/  ULOP3.LUT UR8, UR8, 0xc00, UR31, 0xf8, !UPT ;  /* 0x00000c0008087892 */ /* 0x000fe2000f8ef81f */
[----:B------:R-:W-:Y:S01]  /*7400*/  VIADD R22, R22, 0x40 ;  /* 0x0000004016167836 */ /* 0x000fe20000000000 */
[----:B------:R-:W-:Y:S01]  /*7410*/  ULEA UR9, UR9, UR10, 0x1 ;  /* 0x0000000a09097291 */ /* 0x000fe2000f8e083f */
[----:B------:R-:W-:Y:S01]  /*7420*/  VIADD R20, R20, 0x40 ;  /* 0x0000004014147836 */ /* 0x000fe20000000000 */
[----:B------:R-:W-:Y:S01]  /*7430*/  ULEA UR8, UR8, UR10, 0x1 ;  /* 0x0000000a08087291 */ /* 0x000fe2000f8e083f */
[----:B------:R-:W-:Y:S01]  /*7440*/  R2UR UR10, R24 ;  /* 0x00000000180a72ca */ /* 0x000fe200000e0000 */
[----:B------:R-:W-:Y:S01]  /*7450*/  UIADD3 UR24, UR9, 0x100, URZ ;  /* 0x0000010009187890 */ /* 0x000fe2000fffe03f */
[----:B------:R-:W-:Y:S01]  /*7460*/  ISETP.NE.AND P0, PT, R6, 0x5, PT ;  /* 0x000000050600780c */ /* 0x000fe20003f05270 */
[----:B------:R-:W-:-:S02]  /*7470*/  UIADD3 UR16, UR8, 0x14100, URZ ;  /* 0x0001410008107890 */ /* 0x000fc4000fffe03f */
[----:B------:R-:W-:Y:S01]  /*7480*/  UIADD3 UR8, UR8, 0x16100, URZ ;  /* 0x0001610008087890 */ /* 0x000fe2000fffe03f */
[----:B------:R-:W-:Y:S01]  /*7490*/  SEL R12, RZ, 0x1, P0 ;  /* 0x00000001ff0c7807 */ /* 0x000fe20000000000 */
[----:B------:R-:W-:Y:S01]  /*74a0*/  UMOV UR6, 0x0 ;  /* 0x0000000000067882 */ /* 0x000fe20000000000 */
[----:B------:R-:W-:Y:S01]  /*74b0*/  UMOV UR7, 0x10000000 ;  /* 0x1000000000077882 */ /* 0x000fe20000000000 */
[----:B------:R-:W-:Y:S01]  /*74c0*/  UMOV UR17, UR25 ;  /* 0x0000001900117c82 */ /* 0x000fe20008000000 */
[----:B------:R-:W-:Y:S01]  /*74d0*/  UMOV UR20, UR28 ;  /* 0x0000001c00147c82 */ /* 0x000fe20008000000 */
[----:B------:R-:W-:Y:S01]  /*74e0*/  UMOV UR9, UR25 ;  /* 0x0000001900097c82 */ /* 0x000fe20008000000 */
[----:B------:R-:W-:Y:S01]  /*74f0*/  UMOV UR11, UR19 ;  /* 0x00000013000b7c82 */ /* 0x000fe20008000000 */
[----:B------:R0:W-:Y:S01]  /*7500*/  UTMALDG.3D.MULTICAST [UR24], [UR14], UR29, desc[UR6] ;  /* 0x000006180e0073b4 */ /* 0x0001e2000801181d */
[----:B------:R-:W-:Y:S01]  /*7510*/  UMOV UR12, UR28 ;  /* 0x0000001c000c7c82 */ /* 0x000fe20008000000 */
[----:B------:R-:W-:-:S02]  /*7520*/  LOP3.LUT R5, R5, R12, RZ, 0x3c, !PT ;  /* 0x0000000c05057212 */ /* 0x000fc400078e3cff */
[----:B------:R-:W-:Y:S01]  /*7530*/  SEL R6, R6, RZ, P0 ;  /* 0x000000ff06067207 */ /* 0x000fe20000000000 */
[----:B------:R0:W-:Y:S01]  /*7540*/  UTMALDG.3D.MULTICAST [UR16], [UR34], UR38, desc[UR6] ;  /* 0x00000610220073b4 */ /* 0x0001e20008011826 */
[----:B------:R0:W-:Y:S02]  /*7550*/  UTMALDG.3D.MULTICAST [UR8], [UR34], UR38, desc[UR6] ;  /* 0x00000608220073b4 */ /* 0x0001e40008011826 */
[----:B0-----:R-:W-:Y:S05]  /*7560*/  @P1 BRA `(.L_x_172) ;  /* 0xfffffffc001c1947 */ /* 0x001fea000383ffff */
.L_x_169:
[----:B------:R-:W-:Y:S05]  /*7570*/  BSYNC B1 ;  /* 0x0000000000017941 */ /* 0x000fea0003800000 */
.L_x_168:
[----:B------:R-:W-:Y:S01]  /*7580*/  LOP3.LUT P1, RZ, R11, 0xff, RZ, 0xc0, !PT ;  /* 0x000000ff0bff7812 */ /* 0x000fe2000782c0ff */
[C---:B------:R-:W-:Y:S01]  /*7590*/  IMAD.IADD R13, R8.reuse, 0x1, R13 ;  /* 0x00000001080d7824 */ /* 0x040fe200078e020d */
[----:B------:R-:W-:Y:S01]  /*75a0*/  ULDC.64 UR6, c[0x0][0x650] ;  /* 0x0001940000067ab9 */ /* 0x000fe20000000a00 */
[C---:B------:R-:W-:Y:S01]  /*75b0*/  ISETP.GE.U32.AND P2, PT, R8.reuse, 0x5, PT ;  /* 0x000000050800780c */ /* 0x040fe20003f46070 */
[----:B------:R-:W-:Y:S01]  /*75c0*/  BSSY B1, `(.L_x_173) ;  /* 0x000006b000017945 */ /* 0x000fe20003800000 */
[----:B------:R-:W-:Y:S01]  /*75d0*/  IMAD.MOV.U32 R12, RZ, RZ, -0x1 ;  /* 0xffffffffff0c7424 */ /* 0x000fe200078e00ff */
[----:B------:R-:W-:Y:S01]  /*75e0*/  ISETP.GT.U32.AND P0, PT, R13, 0x4, PT ;  /* 0x000000040d00780c */ /* 0x000fe20003f04070 */
[----:B------:R-:W-:Y:S01]  /*75f0*/  IMAD.MOV.U32 R19, RZ, RZ, -0x1 ;  /* 0xffffffffff137424 */ /* 0x000fe200078e00ff */
[----:B------:R-:W-:Y:S01]  /*7600*/  PRMT R11, RZ, 0x7610, R11 ;  /* 0x00007610ff0b7816 */ /* 0x000fe2000000000b */
[----:B------:R-:W-:Y:S01]  /*7610*/  IMAD.MOV.U32 R7, RZ, RZ, -0x1 ;  /* 0xffffffffff077424 */ /* 0x000fe200078e00ff */
[----:B------:R-:W-:-:S03]  /*7620*/  ISETP.LT.U32.AND P0, PT, R8, 0x5, P0 ;  /* 0x000000050800780c */ /* 0x000fc60000701070 */
[----:B------:R-:W0:Y:S01]  /*7630*/  @P1 S2R R5, SR_CgaCtaId ;  /* 0x0000000000051919 */ /* 0x000e220000008800 */
[----:B------:R-:W-:-:S04]  /*7640*/  @P1 MOV R4, 0x400 ;  /* 0x0000040000041802 */ /* 0x000fc80000000f00 */
[----:B0-----:R-:W-:Y:S01]  /*7650*/  @P1 LEA R6, R5, R4, 0x18 ;  /* 0x0000000405061211 */ /* 0x001fe200078ec0ff */
[----:B------:R-:W-:Y:S01]  /*7660*/  IMAD.WIDE.U32 R4, R13, -0x33333333, RZ ;  /* 0xcccccccd0d047825 */ /* 0x000fe200078e00ff */
[----:B------:R-:W-:Y:S02]  /*7670*/  SEL R4, RZ, 0x1, !P0 ;  /* 0x00000001ff047807 */ /* 0x000fe40004000000 */
[----:B------:R0:W-:Y:S01]  /*7680*/  @P1 SYNCS.ARRIVE.TRANS64.A1T0 RZ, [R6+URZ+0x68], RZ ;  /* 0x000068ff06ff19a7 */ /* 0x0001e2000810003f */
[----:B------:R-:W-:Y:S02]  /*7690*/  IADD3 R16, P1, R16, UR36, RZ ;  /* 0x0000002410107c10 */ /* 0x000fe4000ff3e0ff */
[----:B------:R-:W-:Y:S02]  /*76a0*/  LOP3.LUT R3, R3, R4, RZ, 0x3c, !PT ;  /* 0x0000000403037212 */ /* 0x000fe400078e3cff */
[----:B------:R-:W-:Y:S02]  /*76b0*/  IADD3.X R17, R17, UR42, RZ, P1, !PT ;  /* 0x0000002a11117c10 */ /* 0x000fe40008ffe4ff */
[----:B------:R-:W-:-:S02]  /*76c0*/  ISETP.GE.U32.AND P0, PT, R16, UR6, PT ;  /* 0x0000000610007c0c */ /* 0x000fc4000bf06070 */
[----:B0-----:R-:W-:Y:S02]  /*76d0*/  SHF.R.U32.HI R6, RZ, 0x2, R5 ;  /* 0x00000002ff067819 */ /* 0x001fe40000011605 */
[----:B------:R-:W-:Y:S02]  /*76e0*/  ISETP.GE.U32.AND.EX P0, PT, R17, UR7, PT, P0 ;  /* 0x0000000711007c0c */ /* 0x000fe4000bf06100 */
[----:B------:R-:W-:Y:S01]  /*76f0*/  @P2 LOP3.LUT R3, R3, 0x1, R6, 0x78, !PT ;  /* 0x0000000103032812 */ /* 0x000fe200078e7806 */
[----:B------:R-:W-:Y:S01]  /*7700*/  IMAD R13, R6, -0x5, R13 ;  /* 0xfffffffb060d7824 */ /* 0x000fe200078e020d */
[----:B------:R-:W-:-:S09]  /*7710*/  PRMT R4, RZ, 0x7610, R4 ;  /* 0x00007610ff047816 */ /* 0x000fd20000000004 */
[----:B------:R-:W-:Y:S05]  /*7720*/  @P0 BRA `(.L_x_174) ;  /* 0x0000000400500947 */ /* 0x000fea0003800000 */
[----:B------:R-:W0:Y:S01]  /*7730*/  S2R R15, SR_CTAID.X ;  /* 0x00000000000f7919 */ /* 0x000e220000002500 */
[----:B------:R-:W-:Y:S01]  /*7740*/  ULDC.64 UR6, c[0x0][0x628] ;  /* 0x00018a0000067ab9 */ /* 0x000fe20000000a00 */
[----:B------:R-:W1:Y:S01]  /*7750*/  LDC R20, c[0x0][0x144] ;  /* 0x00005100ff147b82 */ /* 0x000e620000000800 */
[----:B------:R-:W-:Y:S01]  /*7760*/  ISETP.NE.U32.AND P0, PT, RZ, UR6, PT ;  /* 0x00000006ff007c0c */ /* 0x000fe2000bf05070 */
[----:B------:R-:W2:Y:S01]  /*7770*/  S2R R12, SR_CTAID.Y ;  /* 0x00000000000c7919 */ /* 0x000ea20000002600 */
[----:B------:R-:W-:Y:S01]  /*7780*/  ULDC UR8, c[0x0][0x150] ;  /* 0x0000540000087ab9 */ /* 0x000fe20000000800 */
[----:B------:R-:W-:Y:S01]  /*7790*/  ULDC UR9, c[0x0][0x630] ;  /* 0x00018c0000097ab9 */ /* 0x000fe20000000800 */
[----:B------:R-:W-:Y:S01]  /*77a0*/  ISETP.NE.AND.EX P0, PT, RZ, UR7, PT, P0 ;  /* 0x00000007ff007c0c */ /* 0x000fe2000bf05300 */
[----:B------:R-:W-:Y:S01]  /*77b0*/  IMAD.MOV.U32 R4, RZ, RZ, R16 ;  /* 0x000000ffff047224 */ /* 0x000fe200078e0010 */
[----:B0-----:R-:W-:-:S05]  /*77c0*/  I2FP.F32.U32 R5, R15 ;  /* 0x0000000f00057245 */ /* 0x001fca0000201000 */
[----:B------:R-:W-:Y:S01]  /*77d0*/  FMUL R21, R5, UR8 ;  /* 0x0000000805157c20 */ /* 0x000fe20008400000 */
[----:B------:R-:W-:-:S05]  /*77e0*/  IMAD.MOV.U32 R5, RZ, RZ, R17 ;  /* 0x000000ffff057224 */ /* 0x000fca00078e0011 */
[----:B--2---:R-:W-:Y:S05]  /*77f0*/  @!P0 BRA `(.L_x_175) ;  /* 0x0000000000288947 */ /* 0x004fea0003800000 */
[----:B------:R-:W-:Y:S02]  /*7800*/  ULDC UR8, c[0x0][0x634] ;  /* 0x00018d0000087ab9 */ /* 0x000fe40000000800 */
[----:B------:R-:W-:-:S05]  /*7810*/  IADD3 R5, P0, R16, UR8, RZ ;  /* 0x0000000810057c10 */ /* 0x000fca000ff1e0ff */
[----:B------:R-:W-:-:S04]  /*7820*/  IMAD.X R19, RZ, RZ, R17, P0 ;  /* 0x000000ffff137224 */ /* 0x000fc800000e0611 */
[----:B------:R-:W-:-:S04]  /*7830*/  IMAD.WIDE.U32 R6, R19, UR6, RZ ;  /* 0x0000000613067c25 */ /* 0x000fc8000f8e00ff */
[----:B------:R-:W-:-:S04]  /*7840*/  IMAD.WIDE.U32 R6, P0, R5, UR7, R6 ;  /* 0x0000000705067c25 */ /* 0x000fc8000f800006 */
[----:B------:R-:W-:-:S04]  /*7850*/  IMAD.WIDE.U32 R4, R5, UR6, RZ ;  /* 0x0000000605047c25 */ /* 0x000fc8000f8e00ff */
[----:B------:R-:W-:Y:S01]  /*7860*/  IMAD.MOV.U32 R4, RZ, RZ, R7 ;  /* 0x000000ffff047224 */ /* 0x000fe200078e0007 */
[----:B------:R-:W-:Y:S01]  /*7870*/  IADD3 RZ, P1, R5, R6, RZ ;  /* 0x0000000605ff7210 */ /* 0x000fe20007f3e0ff */
[----:B------:R-:W-:-:S04]  /*7880*/  IMAD.X R5, RZ, RZ, RZ, P0 ;  /* 0x000000ffff057224 */ /* 0x000fc800000e06ff */
[----:B------:R-:W-:-:S08]  /*7890*/  IMAD.WIDE.U32.X R4, R19, UR7, R4, P1 ;  /* 0x0000000713047c25 */ /* 0x000fd000088e0404 */
.L_x_175:
[--C-:B------:R-:W-:Y:S01]  /*78a0*/  SHF.R.U64 R14, R4, UR9, R5.reuse ;  /* 0x00000009040e7c19 */ /* 0x100fe20008001205 */
[----:B------:R-:W0:Y:S01]  /*78b0*/  F2I.U32.TRUNC.NTZ R21, R21 ;  /* 0x0000001500157305 */ /* 0x000e22000020f000 */
[----:B------:R-:W-:Y:S01]  /*78c0*/  SHF.R.U32.HI R4, RZ, UR9, R5 ;  /* 0x00000009ff047c19 */ /* 0x000fe20008011605 */
[----:B------:R-:W-:Y:S01]  /*78d0*/  ULDC.64 UR6, c[0x0][0x620] ;  /* 0x0001880000067ab9 */ /* 0x000fe20000000a00 */
[----:B------:R-:W-:Y:S01]  /*78e0*/  IADD3 R7, P0, RZ, -R14, RZ ;  /* 0x8000000eff077210 */ /* 0x000fe20007f1e0ff */
[----:B------:R-:W-:-:S04]  /*78f0*/  ULDC.64 UR8, c[0x0][0x640] ;  /* 0x0001900000087ab9 */ /* 0x000fc80000000a00 */
[----:B------:R-:W-:Y:S01]  /*7900*/  IMAD.X R4, RZ, RZ, ~R4, P0 ;  /* 0x000000ffff047224 */ /* 0x000fe200000e0e04 */
[----:B------:R-:W-:-:S03]  /*7910*/  ISETP.NE.U32.AND P0, PT, RZ, UR8, PT ;  /* 0x00000008ff007c0c */ /* 0x000fc6000bf05070 */
[----:B------:R-:W-:Y:S01]  /*7920*/  IMAD R6, R4, UR6, RZ ;  /* 0x0000000604067c24 */ /* 0x000fe2000f8e02ff */
[----:B------:R-:W-:Y:S01]  /*7930*/  ISETP.NE.AND.EX P0, PT, RZ, UR9, PT, P0 ;  /* 0x00000009ff007c0c */ /* 0x000fe2000bf05300 */
[----:B------:R-:W-:Y:S01]  /*7940*/  IMAD.WIDE.U32 R4, R7, UR6, R16 ;  /* 0x0000000607047c25 */ /* 0x000fe2000f8e0010 */
[----:B------:R-:W-:-:S03]  /*7950*/  ULDC UR6, c[0x0][0x618] ;  /* 0x0001860000067ab9 */ /* 0x000fc60000000800 */
[----:B------:R-:W-:Y:S01]  /*7960*/  IMAD R7, R7, UR7, R6 ;  /* 0x0000000707077c24 */ /* 0x000fe2000f8e0206 */
[----:B------:R-:W-:Y:S01]  /*7970*/  ULDC UR7, c[0x0][0x154] ;  /* 0x0000550000077ab9 */ /* 0x000fe20000000800 */
[----:B0-----:R-:W-:Y:S02]  /*7980*/  IMAD.MOV R6, RZ, RZ, -R21 ;  /* 0x000000ffff067224 */ /* 0x001fe400078e0a15 */
[----:B------:R-:W0:Y:S01]  /*7990*/  LDC R21, c[0x0][0x148] ;  /* 0x00005200ff157b82 */ /* 0x000e220000000800 */
[----:B------:R-:W-:Y:S02]  /*79a0*/  IMAD.IADD R5, R5, 0x1, R7 ;  /* 0x0000000105057824 */ /* 0x000fe400078e0207 */
[----:B-1----:R-:W-:Y:S01]  /*79b0*/  IMAD R15, R20, R6, R15 ;  /* 0x00000006140f7224 */ /* 0x002fe200078e020f */
[----:B------:R-:W-:Y:S02]  /*79c0*/  I2FP.F32.U32 R6, R12 ;  /* 0x0000000c00067245 */ /* 0x000fe40000201000 */
[----:B------:R-:W-:-:S02]  /*79d0*/  SHF.R.U64 R19, R4, UR6, R5 ;  /* 0x0000000604137c19 */ /* 0x000fc40008001205 */
[----:B------:R-:W-:Y:S01]  /*79e0*/  SHF.R.U32.HI R4, RZ, UR6, R5 ;  /* 0x00000006ff047c19 */ /* 0x000fe20008011605 */
[----:B------:R-:W-:Y:S01]  /*79f0*/  FMUL R6, R6, UR7 ;  /* 0x0000000706067c20 */ /* 0x000fe20008400000 */
[----:B------:R-:W-:Y:S02]  /*7a00*/  ULDC UR6, c[0x0][0x608] ;  /* 0x0001820000067ab9 */ /* 0x000fe40000000800 */
[--C-:B------:R-:W-:Y:S01]  /*7a10*/  SHF.R.U64 R22, R19, UR6, R4.reuse ;  /* 0x0000000613167c19 */ /* 0x100fe20008001204 */
[----:B------:R1:W2:Y:S01]  /*7a20*/  F2I.U32.TRUNC.NTZ R24, R6 ;  /* 0x0000000600187305 */ /* 0x0002a2000020f000 */
[----:B------:R-:W-:Y:S01]  /*7a30*/  SHF.R.U32.HI R5, RZ, UR6, R4 ;  /* 0x00000006ff057c19 */ /* 0x000fe20008011604 */
[----:B------:R-:W-:-:S03]  /*7a40*/  ULDC UR6, c[0x0][0x658] ;  /* 0x0001960000067ab9 */ /* 0x000fc60000000800 */
[--C-:B------:R-:W-:Y:S02]  /*7a50*/  SHF.R.U64 R20, R22, UR6, R5.reuse ;  /* 0x0000000616147c19 */ /* 0x100fe40008001205 */
[----:B------:R-:W-:-:S03]  /*7a60*/  SHF.R.U32.HI R23, RZ, UR6, R5 ;  /* 0x00000006ff177c19 */ /* 0x000fc60008011605 */
[----:B------:R-:W-:Y:S02]  /*7a70*/  IMAD.MOV.U32 R4, RZ, RZ, R20 ;  /* 0x000000ffff047224 */ /* 0x000fe400078e0014 */
[----:B------:R-:W-:Y:S01]  /*7a80*/  IMAD.MOV.U32 R5, RZ, RZ, R23 ;  /* 0x000000ffff057224 */ /* 0x000fe200078e0017 */
[----:B-1----:R-:W-:Y:S06]  /*7a90*/  @!P0 BRA `(.L_x_176) ;  /* 0x0000000000288947 */ /* 0x002fec0003800000 */
        /* <DEDUP_REMOVED lines=10> */
.L_x_176:
[----:B------:R-:W-:Y:S01]  /*7b40*/  ISETP.NE.AND P0, PT, R2, 0x1, PT ;  /* 0x000000010200780c */ /* 0x000fe20003f05270 */
[----:B------:R-:W-:Y:S01]  /*7b50*/  ULDC UR6, c[0x0][0x648] ;  /* 0x0001920000067ab9 */ /* 0x000fe20000000800 */
[----:B------:R-:W-:Y:S01]  /*7b60*/  LOP3.LUT R22, R22, UR21, RZ, 0xc0, !PT ;  /* 0x0000001516167c12 */ /* 0x000fe2000f8ec0ff */
[----:B--2---:R-:W-:Y:S01]  /*7b70*/  IMAD.MOV R24, RZ, RZ, -R24 ;  /* 0x000000ffff187224 */ /* 0x004fe200078e0a18 */
[----:B------:R-:W-:Y:S01]  /*7b80*/  SHF.R.U64 R5, R4, UR6, R5 ;  /* 0x0000000604057c19 */ /* 0x000fe20008001205 */
[----:B------:R-:W-:Y:S01]  /*7b90*/  ULDC UR6, c[0x0][0x638] ;  /* 0x00018e0000067ab9 */ /* 0x000fe20000000800 */
[----:B------:R-:W-:Y:S01]  /*7ba0*/  LOP3.LUT R19, R19, UR4, RZ, 0xc0, !PT ;  /* 0x0000000413137c12 */ /* 0x000fe2000f8ec0ff */
[----:B------:R-:W-:Y:S01]  /*7bb0*/  ULDC UR7, c[0x0][0x610] ;  /* 0x0001840000077ab9 */ /* 0x000fe20000000800 */
[----:B------:R-:W-:Y:S02]  /*7bc0*/  IMAD.MOV.U32 R4, RZ, RZ, 0x1 ;  /* 0x00000001ff047424 */ /* 0x000fe400078e00ff */
[----:B------:R-:W-:-:S02]  /*7bd0*/  IMAD.MOV R7, RZ, RZ, -R5 ;  /* 0x000000ffff077224 */ /* 0x000fc400078e0a05 */
[----:B------:R-:W-:Y:S02]  /*7be0*/  IMAD R22, R5, UR5, R22 ;  /* 0x0000000505167c24 */ /* 0x000fe4000f8e0216 */
[----:B0-----:R-:W-:Y:S02]  /*7bf0*/  @P0 IMAD R15, R21, R24, R12 ;  /* 0x00000018150f0224 */ /* 0x001fe400078e020c */
[----:B------:R-:W-:Y:S01]  /*7c00*/  IMAD R20, R7, UR6, R20 ;  /* 0x0000000607147c24 */ /* 0x000fe2000f8e0214 */
[----:B------:R-:W-:Y:S01]  /*7c10*/  ULDC UR6, c[0x0][0x600] ;  /* 0x0001800000067ab9 */ /* 0x000fe20000000800 */
[----:B------:R-:W-:Y:S02]  /*7c20*/  IMAD R15, R22, UR7, R15 ;  /* 0x00000007160f7c24 */ /* 0x000fe4000f8e020f */
[----:B------:R-:W-:Y:S02]  /*7c30*/  IMAD R20, R20, UR6, R19 ;  /* 0x0000000614147c24 */ /* 0x000fe4000f8e0213 */
[----:B------:R-:W-:-:S03]  /*7c40*/  IMAD.MOV.U32 R7, RZ, RZ, R14 ;  /* 0x000000ffff077224 */ /* 0x000fc600078e000e */
[----:B------:R-:W-:Y:S02]  /*7c50*/  SEL R19, R20, R15, !P0 ;  /* 0x0000000f14137207 */ /* 0x000fe40004000000 */
[----:B------:R-:W-:-:S07]  /*7c60*/  SEL R12, R15, R20, !P0 ;  /* 0x000000140f0c7207 */ /* 0x000fce0004000000 */
.L_x_174:
[----:B------:R-:W-:Y:S05]  /*7c70*/  BSYNC B1 ;  /* 0x0000000000017941 */ /* 0x000fea0003800000 */
.L_x_173:
[----:B------:R-:W-:-:S13]  /*7c80*/  LOP3.LUT P0, RZ, R4, 0xff, RZ, 0xc0, !PT ;  /* 0x000000ff04ff7812 */ /* 0x000fda000780c0ff */
[----:B------:R-:W-:Y:S05]  /*7c90*/  @P0 BRA `(.L_x_177) ;  /* 0xfffffff4000c0947 */ /* 0x000fea000383ffff */
[----:B------:R-:W-:Y:S05]  /*7ca0*/  BSYNC B0 ;  /* 0x0000000000007941 */ /* 0x000fea0003800000 */
.L_x_166:
[----:B------:R-:W-:-:S03]  /*7cb0*/  UMOV UR6, 0xffffffff ;  /* 0xffffffff00067882 */ /* 0x000fc60000000000 */
[----:B------:R-:W-:Y:S05]  /*7cc0*/  BRA.DIV UR6, `(.L_x_178) ;  /* 0x0000000606387947 */ /* 0x000fea000b800000 */
[----:B------:R-:W-:-:S13]  /*7cd0*/  ELECT P6, URZ, PT ;  /* 0x00000000003f782f */ /* 0x000fda00038c0000 */
.L_x_193:
[----:B------:R-:W-:Y:S04]  /*7ce0*/  BSSY B0, `(.L_x_179) ;  /* 0x0000034000007945 */ /* 0x000fe80003800000 */
[----:B------:R-:W-:Y:S05]  /*7cf0*/  @!P6 BRA `(.L_x_180) ;  /* 0x0000000000c8e947 */ /* 0x000fea0003800000 */
[----:B------:R-:W-:-:S04]  /*7d00*/  LOP3.LUT R18, R18, 0x2, RZ, 0xfc, !PT ;  /* 0x0000000212127812 */ /* 0x000fc800078efcff */
[----:B------:R-:W-:-:S13]  /*7d10*/  ISETP.NE.AND P0, PT, R18, 0x3, PT ;  /* 0x000000031200780c */ /* 0x000fda0003f05270 */
[----:B------:R-:W-:Y:S05]  /*7d20*/  @!P0 BRA `(.L_x_181) ;  /* 0x0000000000048947 */ /* 0x000fea0003800000 */
[----:B------:R-:W-:Y:S01]  /*7d30*/  BPT.TRAP 0x1 ;  /* 0x000000040000795c */ /* 0x000fe20000300000 */
.L_x_181:
[----:B------:R-:W0:Y:S01]  /*7d40*/  S2R R5, SR_CgaCtaId ;  /* 0x0000000000057919 */ /* 0x000e220000008800 */
[----:B------:R-:W-:Y:S02]  /*7d50*/  MOV R0, 0x400 ;  /* 0x0000040000007802 */ /* 0x000fe40000000f00 */
[----:B------:R-:W-:Y:S02]  /*7d60*/  SHF.L.U32 R4, R3, 0x1f, RZ ;  /* 0x0000001f03047819 */ /* 0x000fe400000006ff */
[----:B0-----:R-:W-:-:S05]  /*7d70*/  LEA R0, R5, R0, 0x18 ;  /* 0x0000000005007211 */ /* 0x001fca00078ec0ff */
[----:B------:R-:W-:-:S04]  /*7d80*/  VIADD R0, R0, 0x28 ;  /* 0x0000002800007836 */ /* 0x000fc80000000000 */
[C---:B------:R-:W-:Y:S02]  /*7d90*/  IMAD R7, R13.reuse, 0x8, R0 ;  /* 0x000000080d077824 */ /* 0x040fe400078e0200 */
[----:B------:R-:W-:Y:S02]  /*7da0*/  VIADD R13, R13, 0x1 ;  /* 0x000000010d0d7836 */ /* 0x000fe40000000000 */
[----:B------:R-:W0:Y:S03]  /*7db0*/  SYNCS.PHASECHK.TRANS64.TRYWAIT P0, [R7+URZ], R4 ;  /* 0x00000004070075a7 */ /* 0x000e26000800017f */
[----:B------:R-:W-:-:S04]  /*7dc0*/  ISETP.NE.AND P1, PT, R13, 0x5, PT ;  /* 0x000000050d00780c */ /* 0x000fc80003f25270 */
[----:B------:R-:W-:Y:S02]  /*7dd0*/  SEL R2, RZ, 0x1, P1 ;  /* 0x00000001ff027807 */ /* 0x000fe40000800000 */
[----:B------:R-:W-:Y:S02]  /*7de0*/  SEL R13, R13, RZ, P1 ;  /* 0x000000ff0d0d7207 */ /* 0x000fe40000800000 */
[----:B------:R-:W-:-:S03]  /*7df0*/  LOP3.LUT R6, R3, R2, RZ, 0x3c, !PT ;  /* 0x0000000203067212 */ /* 0x000fc600078e3cff */
[----:B------:R-:W-:Y:S01]  /*7e00*/  IMAD R8, R13, 0x8, R0 ;  /* 0x000000080d087824 */ /* 0x000fe200078e0200 */
[----:B------:R-:W-:Y:S01]  /*7e10*/  SHF.L.U32 R5, R6, 0x1f, RZ ;  /* 0x0000001f06057819 */ /* 0x000fe200000006ff */
[----:B0-----:R-:W-:Y:S06]  /*7e20*/  @!P0 BRA `(.L_x_182) ;  /* 0x0000000400008947 */ /* 0x001fec0003800000 */
.L_x_194:
[----:B------:R-:W1:Y:S01]  /*7e30*/  SYNCS.PHASECHK.TRANS64.TRYWAIT P0, [R8+URZ], R5 ;  /* 0x00000005080075a7 */ /* 0x000e62000800017f */
[----:B------:R-:W-:-:S05]  /*7e40*/  VIADD R2, R13, 0x1 ;  /* 0x000000010d027836 */ /* 0x000fca0000000000 */
[----:B------:R-:W-:-:S04]  /*7e50*/  ISETP.NE.AND P1, PT, R2, 0x5, PT ;  /* 0x000000050200780c */ /* 0x000fc80003f25270 */
[----:B------:R-:W-:Y:S02]  /*7e60*/  SEL R3, RZ, 0x1, P1 ;  /* 0x00000001ff037807 */ /* 0x000fe40000800000 */
[----:B0-----:R-:W-:Y:S02]  /*7e70*/  SEL R7, R2, RZ, P1 ;  /* 0x000000ff02077207 */ /* 0x001fe40000800000 */
[----:B------:R-:W-:-:S03]  /*7e80*/  LOP3.LUT R6, R6, R3, RZ, 0x3c, !PT ;  /* 0x0000000306067212 */ /* 0x000fc600078e3cff */
[----:B------:R-:W-:Y:S01]  /*7e90*/  IMAD R9, R7, 0x8, R0 ;  /* 0x0000000807097824 */ /* 0x000fe200078e0200 */
[----:B------:R-:W-:Y:S01]  /*7ea0*/  SHF.L.U32 R4, R6, 0x1f, RZ ;  /* 0x0000001f06047819 */ /* 0x000fe200000006ff */
[----:B-1----:R-:W-:Y:S06]  /*7eb0*/  @!P0 BRA `(.L_x_183) ;  /* 0x0000000000f08947 */ /* 0x002fec0003800000 */
.L_x_195:
[----:B------:R-:W1:Y:S01]  /*7ec0*/  SYNCS.PHASECHK.TRANS64.TRYWAIT P0, [R9+URZ], R4 ;  /* 0x00000004090075a7 */ /* 0x000e62000800017f */
[----:B------:R-:W-:-:S05]  /*7ed0*/  VIADD R2, R7, 0x1 ;  /* 0x0000000107027836 */ /* 0x000fca0000000000 */
[----:B------:R-:W-:-:S04]  /*7ee0*/  ISETP.NE.AND P1, PT, R2, 0x5, PT ;  /* 0x000000050200780c */ /* 0x000fc80003f25270 */
[----:B------:R-:W-:Y:S02]  /*7ef0*/  SEL R3, RZ, 0x1, P1 ;  /* 0x00000001ff037807 */ /* 0x000fe40000800000 */
[----:B------:R-:W-:Y:S02]  /*7f00*/  SEL R7, R2, RZ, P1 ;  /* 0x000000ff02077207 */ /* 0x000fe40000800000 */
[----:B------:R-:W-:-:S03]  /*7f10*/  LOP3.LUT R11, R6, R3, RZ, 0x3c, !PT ;  /* 0x00000003060b7212 */ /* 0x000fc600078e3cff */
[----:B------:R-:W-:Y:S01]  /*7f20*/  IMAD R6, R7, 0x8, R0 ;  /* 0x0000000807067824 */ /* 0x000fe200078e0200 */
[----:B0-----:R-:W-:Y:S01]  /*7f30*/  SHF.L.U32 R5, R11, 0x1f, RZ ;  /* 0x0000001f0b057819 */ /* 0x001fe200000006ff */
[----:B-1----:R-:W-:Y:S06]  /*7f40*/  @!P0 BRA `(.L_x_184) ;  /* 0x0000000000e08947 */ /* 0x002fec0003800000 */
.L_x_196:
[----:B------:R-:W1:Y:S01]  /*7f50*/  SYNCS.PHASECHK.TRANS64.TRYWAIT P0, [R6+URZ], R5 ;  /* 0x00000005060075a7 */ /* 0x000e62000800017f */
[----:B------:R-:W-:-:S05]  /*7f60*/  VIADD R2, R7, 0x1 ;  /* 0x0000000107027836 */ /* 0x000fca0000000000 */
[----:B------:R-:W-:-:S04]  /*7f70*/  ISETP.NE.AND P1, PT, R2, 0x5, PT ;  /* 0x000000050200780c */ /* 0x000fc80003f25270 */
[----:B0-----:R-:W-:Y:S02]  /*7f80*/  SEL R4, RZ, 0x1, P1 ;  /* 0x00000001ff047807 */ /* 0x001fe40000800000 */
[----:B------:R-:W-:Y:S02]  /*7f90*/  SEL R3, R2, RZ, P1 ;  /* 0x000000ff02037207 */ /* 0x000fe40000800000 */
[----:B------:R-:W-:Y:S01]  /*7fa0*/  LOP3.LUT R4, R11, R4, RZ, 0x3c, !PT ;  /* 0x000000040b047212 */ /* 0x000fe200078e3cff */
[----:B-1----:R-:W-:Y:S06]  /*7fb0*/  @!P0 BRA `(.L_x_185) ;  /* 0x0000000000d88947 */ /* 0x002fec0003800000 */
.L_x_197:
[----:B------:R-:W-:Y:S01]  /*7fc0*/  IMAD R3, R3, 0x8, R0 ;  /* 0x0000000803037824 */ /* 0x000fe200078e0200 */
[----:B------:R-:W-:-:S07]  /*7fd0*/  SHF.L.U32 R0, R4, 0x1f, RZ ;  /* 0x0000001f04007819 */ /* 0x000fce00000006ff */
.L_x_186:
[----:B-1----:R1:W2:Y:S02]  /*7fe0*/  SYNCS.PHASECHK.TRANS64.TRYWAIT P0, [R3+URZ], R0 ;  /* 0x00000000030075a7 */ /* 0x0022a4000800017f */
[----:B--2---:R-:W-:Y:S05]  /*7ff0*/  @!P0 NANOSLEEP.SYNCS 0x989680 ;  /* 0x009896800000895d */ /* 0x004fea0003900000 */
[----:B------:R-:W2:Y:S02]  /*8000*/  @!P0 SYNCS.PHASECHK.TRANS64 P0, [R3+URZ], R0 ;  /* 0x00000000030085a7 */ /* 0x000ea4000800007f */
[----:B--2---:R-:W-:Y:S05]  /*8010*/  @!P0 BRA `(.L_x_186) ;  /* 0xfffffffc00f08947 */ /* 0x004fea000383ffff */
.L_x_180:
[----:B------:R-:W-:Y:S05]  /*8020*/  BSYNC B0 ;  /* 0x0000000000007941 */ /* 0x000fea0003800000 */
.L_x_179:
[----:B------:R-:W-:Y:S05]  /*8030*/  EXIT ;  /* 0x000000000000794d */ /* 0x000fea0003800000 */
.L_x_21:
[----:B-1----:R1:W2:Y:S02]  /*8040*/  SYNCS.PHASECHK.TRANS64.TRYWAIT P1, [R3+URZ], R0 ;  /* 0x00000000030075a7 */ /* 0x0022a4000802017f */
[----:B--2---:R-:W-:Y:S05]  /*8050*/  @!P1 NANOSLEEP.SYNCS 0x989680 ;  /* 0x009896800000995d */ /* 0x004fea0003900000 */
[----:B------:R-:W2:Y:S02]  /*8060*/  @!P1 SYNCS.PHASECHK.TRANS64 P1, [R3+URZ], R0 ;  /* 0x00000000030095a7 */ /* 0x000ea4000802007f */
[----:B--2---:R-:W-:Y:S05]  /*8070*/  @!P1 BRA `(.L_x_21) ;  /* 0xfffffffc00f09947 */ /* 0x004fea000383ffff */
[----:B------:R-:W-:Y:S05]  /*8080*/  BRA `(.L_x_20) ;  /* 0xffffff9400d87947 */ /* 0x000fea000383ffff */
.L_x_26:
[----:B-1----:R1:W2:Y:S02]  /*8090*/  SYNCS.PHASECHK.TRANS64.TRYWAIT P1, [R5+URZ], R4 ;  /* 0x00000004050075a7 */ /* 0x0022a4000802017f */
[----:B--2---:R-:W-:Y:S05]  /*80a0*/  @!P1 NANOSLEEP.SYNCS 0x989680 ;  /* 0x009896800000995d */ /* 0x004fea0003900000 */
[----:B------:R-:W2:Y:S02]  /*80b0*/  @!P1 SYNCS.PHASECHK.TRANS64 P1, [R5+URZ], R4 ;  /* 0x00000004050095a7 */ /* 0x000ea4000802007f */
[----:B--2---:R-:W-:Y:S05]  /*80c0*/  @!P1 BRA `(.L_x_26) ;  /* 0xfffffffc00f09947 */ /* 0x004fea000383ffff */
[----:B------:R-:W-:Y:S05]  /*80d0*/  BRA `(.L_x_25) ;  /* 0xffffff9800b47947 */ /* 0x000fea000383ffff */
.L_x_167:
[----:B------:R-:W-:Y:S01]  /*80e0*/  BSSY B1, `(.L_x_187) ;  /* 0x0000006000017945 */ /* 0x000fe20003800000 */
[----:B------:R-:W-:-:S07]  /*80f0*/  IMAD.MOV.U32 R15, RZ, RZ, -0x1 ;  /* 0xffffffffff0f7424 */ /* 0x000fce00078e00ff */
[----:B------:R-:W-:Y:S05]  /*8100*/  WARPSYNC.COLLECTIVE R15, `(.L_x_188) ;  /* 0x000000000f0c7348 */ /* 0x000fea0003c00000 */
[----:B------:R-:W-:Y:S02]  /*8110*/  ELECT P6, UR62, PT ;  /* 0x00000000003e782f */ /* 0x000fe400038c0000 */
[----:B------:R-:W-:Y:S01]  /*8120*/  MOV R14, UR62 ;  /* 0x0000003e000e7c02 */ /* 0x000fe20008000f00 */
[----:B------:R-:W-:Y:S10]  /*8130*/  ENDCOLLECTIVE ;  /* 0x000000000000791b */ /* 0x000ff40003800000 */
.L_x_188:
[----:B------:R-:W-:Y:S05]  /*8140*/  BSYNC B1 ;  /* 0x0000000000017941 */ /* 0x000fea0003800000 */
.L_x_187:
[----:B------:R-:W-:Y:S05]  /*8150*/  BRA `(.L_x_189) ;  /* 0xffffffec00e87947 */ /* 0x000fea000383ffff */
.L_x_170:
[----:B0-----:R0:W1:Y:S02]  /*8160*/  SYNCS.PHASECHK.TRANS64.TRYWAIT P0, [R21+URZ+0x28], R12 ;  /* 0x0000280c150075a7 */ /* 0x001064000800017f */
[----:B-1----:R-:W-:Y:S05]  /*8170*/  @!P0 NANOSLEEP.SYNCS 0x989680 ;  /* 0x009896800000895d */ /* 0x002fea0003900000 */
[----:B------:R-:W1:Y:S02]  /*8180*/  @!P0 SYNCS.PHASECHK.TRANS64 P0, [R21+URZ+0x28], R12 ;  /* 0x0000280c150085a7 */ /* 0x000e64000800007f */
[----:B-1----:R-:W-:Y:S05]  /*8190*/  @!P0 BRA `(.L_x_170) ;  /* 0xfffffffc00f08947 */ /* 0x002fea000383ffff */
[----:B------:R-:W-:Y:S05]  /*81a0*/  BRA `(.L_x_190) ;  /* 0xfffffff000307947 */ /* 0x000fea000383ffff */
.L_x_178:
[----:B------:R-:W-:Y:S01]  /*81b0*/  BSSY B0, `(.L_x_191) ;  /* 0x0000006000007945 */ /* 0x000fe20003800000 */
[----:B------:R-:W-:-:S07]  /*81c0*/  IMAD.MOV.U32 R15, RZ, RZ, -0x1 ;  /* 0xffffffffff0f7424 */ /* 0x000fce00078e00ff */
[----:B------:R-:W-:Y:S05]  /*81d0*/  WARPSYNC.COLLECTIVE R15, `(.L_x_192) ;  /* 0x000000000f0c7348 */ /* 0x000fea0003c00000 */
[----:B------:R-:W-:Y:S02]  /*81e0*/  ELECT P6, UR62, PT ;  /* 0x00000000003e782f */ /* 0x000fe400038c0000 */
[----:B------:R-:W-:Y:S01]  /*81f0*/  MOV R14, UR62 ;  /* 0x0000003e000e7c02 */ /* 0x000fe20008000f00 */
[----:B------:R-:W-:Y:S10]  /*8200*/  ENDCOLLECTIVE ;  /* 0x000000000000791b */ /* 0x000ff40003800000 */
.L_x_192:
[----:B------:R-:W-:Y:S05]  /*8210*/  BSYNC B0 ;  /* 0x0000000000007941 */ /* 0x000fea0003800000 */
.L_x_191:
[----:B------:R-:W-:Y:S05]  /*8220*/  BRA `(.L_x_193) ;  /* 0xfffffff800ac7947 */ /* 0x000fea000383ffff */
.L_x_182:
[----:B0-----:R0:W1:Y:S02]  /*8230*/  SYNCS.PHASECHK.TRANS64.TRYWAIT P0, [R7+URZ], R4 ;  /* 0x00000004070075a7 */ /* 0x001064000800017f */
[----:B-1----:R-:W-:Y:S05]  /*8240*/  @!P0 NANOSLEEP.SYNCS 0x989680 ;  /* 0x009896800000895d */ /* 0x002fea0003900000 */
[----:B------:R-:W1:Y:S02]  /*8250*/  @!P0 SYNCS.PHASECHK.TRANS64 P0, [R7+URZ], R4 ;  /* 0x00000004070085a7 */ /* 0x000e64000800007f */
[----:B-1----:R-:W-:Y:S05]  /*8260*/  @!P0 BRA `(.L_x_182) ;  /* 0xfffffffc00f08947 */ /* 0x002fea000383ffff */
[----:B------:R-:W-:Y:S05]  /*8270*/  BRA `(.L_x_194) ;  /* 0xfffffff800ec7947 */ /* 0x000fea000383ffff */
.L_x_183:
[----:B0-----:R0:W1:Y:S02]  /*8280*/  SYNCS.PHASECHK.TRANS64.TRYWAIT P0, [R8+URZ], R5 ;  /* 0x00000005080075a7 */ /* 0x001064000800017f */
[----:B-1----:R-:W-:Y:S05]  /*8290*/  @!P0 NANOSLEEP.SYNCS 0x989680 ;  /* 0x009896800000895d */ /* 0x002fea0003900000 */
[----:B------:R-:W1:Y:S02]  /*82a0*/  @!P0 SYNCS.PHASECHK.TRANS64 P0, [R8+URZ], R5 ;  /* 0x00000005080085a7 */ /* 0x000e64000800007f */
[----:B-1----:R-:W-:Y:S05]  /*82b0*/  @!P0 BRA `(.L_x_183) ;  /* 0xfffffffc00f08947 */ /* 0x002fea000383ffff */
[----:B------:R-:W-:Y:S05]  /*82c0*/  BRA `(.L_x_195) ;  /* 0xfffffff800fc7947 */ /* 0x000fea000383ffff */
.L_x_184:
[----:B0-----:R0:W1:Y:S02]  /*82d0*/  SYNCS.PHASECHK.TRANS64.TRYWAIT P0, [R9+URZ], R4 ;  /* 0x00000004090075a7 */ /* 0x001064000800017f */
[----:B-1----:R-:W-:Y:S05]  /*82e0*/  @!P0 NANOSLEEP.SYNCS 0x989680 ;  /* 0x009896800000895d */ /* 0x002fea0003900000 */
[----:B------:R-:W1:Y:S02]  /*82f0*/  @!P0 SYNCS.PHASECHK.TRANS64 P0, [R9+URZ], R4 ;  /* 0x00000004090085a7 */ /* 0x000e64000800007f */
[----:B-1----:R-:W-:Y:S05]  /*8300*/  @!P0 BRA `(.L_x_184) ;  /* 0xfffffffc00f08947 */ /* 0x002fea000383ffff */
[----:B------:R-:W-:Y:S05]  /*8310*/  BRA `(.L_x_196) ;  /* 0xfffffffc000c7947 */ /* 0x000fea000383ffff */
.L_x_185:
[----:B0-----:R0:W1:Y:S02]  /*8320*/  SYNCS.PHASECHK.TRANS64.TRYWAIT P0, [R6+URZ], R5 ;  /* 0x00000005060075a7 */ /* 0x001064000800017f */
[----:B-1----:R-:W-:Y:S05]  /*8330*/  @!P0 NANOSLEEP.SYNCS 0x989680 ;  /* 0x009896800000895d */ /* 0x002fea0003900000 */
[----:B------:R-:W1:Y:S02]  /*8340*/  @!P0 SYNCS.PHASECHK.TRANS64 P0, [R6+URZ], R5 ;  /* 0x00000005060085a7 */ /* 0x000e64000800007f */
[----:B-1----:R-:W-:Y:S05]  /*8350*/  @!P0 BRA `(.L_x_185) ;  /* 0xfffffffc00f08947 */ /* 0x002fea000383ffff */
[----:B------:R-:W-:Y:S05]  /*8360*/  BRA `(.L_x_197) ;  /* 0xfffffffc00147947 */ /* 0x000fea000383ffff */
.L_x_198:
[----:B------:R-:W-:-:S00]  /*8370*/  BRA `(.L_x_198) ;  /* 0xfffffffc00fc7947 */ /* 0x000fc0000383ffff */
[----:B------:R-:W-:-:S00]  /*8380*/  NOP ;  /* 0x0000000000007918 */ /* 0x000fc00000000000 */
[----:B------:R-:W-:-:S00]  /*8390*/  NOP ;  /* 0x0000000000007918 */ /* 0x000fc00000000000 */
[----:B------:R-:W-:-:S00]  /*83a0*/  NOP ;  /* 0x0000000000007918 */ /* 0x000fc00000000000 */
[----:B------:R-:W-:-:S00]  /*83b0*/  NOP ;  /* 0x0000000000007918 */ /* 0x000fc00000000000 */
[----:B------:R-:W-:-:S00]  /*83c0*/  NOP ;  /* 0x0000000000007918 */ /* 0x000fc00000000000 */
[----:B------:R-:W-:-:S00]  /*83d0*/  NOP ;  /* 0x0000000000007918 */ /* 0x000fc00000000000 */
[----:B------:R-:W-:-:S00]  /*83e0*/  NOP ;  /* 0x0000000000007918 */ /* 0x000fc00000000000 */
[----:B------:R-:W-:-:S00]  /*83f0*/  NOP ;  /* 0x0000000000007918 */ /* 0x000fc00000000000 */
.L_x_199:


//--------------------- .nv.global.init           --------------------------
	.section	.nv.global.init,"aw",@progbits
.nv.global.init:
	.type		$str$22,@object
	.size		$str$22,($str$23 - $str$22)
$str$22:
        /*0000*/ 	.byte	0x6b, 0x5f, 0x74, 0x69, 0x6c, 0x65, 0x5f, 0x63, 0x6f, 0x75, 0x6e, 0x74, 0x20, 0x3e, 0x3d, 0x20
        /*0010*/ 	.byte	0x31, 0x00
	.type		$str$23,@object
	.size		$str$23,(__unnamed_1 - $str$23)
$str$23:
        /*0012*/ 	.byte	0x2f, 0x74, 0x6d, 0x70, 0x2f, 0x63, 0x75, 0x74, 0x6c, 0x61, 0x73, 0x73, 0x5f, 0x73, 0x77, 0x65
        /*0022*/ 	.byte	0x65, 0x70, 0x5f, 0x73, 0x72, 0x63, 0x2f, 0x69, 0x6e, 0x63, 0x6c, 0x75, 0x64, 0x65, 0x2f, 0x63
        /*0032*/ 	.byte	0x75, 0x74, 0x6c, 0x61, 0x73, 0x73, 0x2f, 0x67, 0x65, 0x6d, 0x6d, 0x2f, 0x63, 0x6f, 0x6c, 0x6c
        /*0042*/ 	.byte	0x65, 0x63, 0x74, 0x69, 0x76, 0x65, 0x2f, 0x73, 0x6d, 0x39, 0x30, 0x5f, 0x6d, 0x6d, 0x61, 0x5f
        /*0052*/ 	.byte	0x74, 0x6d, 0x61, 0x5f, 0x67, 0x6d, 0x6d, 0x61, 0x5f, 0x73, 0x73, 0x5f, 0x77, 0x61, 0x72, 0x70
        /*0062*/ 	.byte	0x73, 0x70, 0x65, 0x63, 0x69, 0x61, 0x6c, 0x69, 0x7a, 0x65, 0x64, 0x2e, 0x68, 0x70, 0x70, 0x00
	.type		__unnamed_1,@object
	.size		__unnamed_1,(.L_0 - __unnamed_1)
__unnamed_1:
        /*0072*/ 	.byte	0x76, 0x6f, 0x69, 0x64, 0x20, 0x63, 0x75, 0x74, 0x6c, 0x61, 0x73, 0x73, 0x3a, 0x3a, 0x67, 0x65
        /* <DEDUP_REMOVED lines=181> */
.L_0:


//--------------------- .nv.shared._ZN7cutlass13device_kernelINS_4gemm6kernel13GemmUniversalIN4cute5tupleIJiiiiEEENS1_10collective13CollectiveMmaINS1_34MainloopSm90TmaGmmaWarpSpecializedILi5ENS5_IJNS4_1CILi4EEESB_NSA_ILi1EEEEEENS1_35KernelTmaWarpSpecializedCooperativeEEENS5_IJNSA_ILi128EEESG_NSA_ILi64EEEEEENS_6half_tENS5_IJlSC_lEEESJ_NS5_IJSC_llEEENS4_8TiledMMAINS4_8MMA_AtomIJNS4_4SM904GMMA26MMA_64x128x16_F32F16F16_SSILNSP_5MajorE0ELSR_1ELNSP_7ScaleInE1ELSS_1EEEEEENS4_6LayoutINS5_IJNSA_ILi2EEESC_SC_EEENS5_IJSC_NSA_ILi0EEESY_EEEEENS5_IJNS4_10UnderscoreES11_S11_EEEEENS4_23SM90_TMA_LOAD_MULTICASTENS4_14ComposedLayoutINS4_7SwizzleILi3ELi4ELi3EEENS4_18smem_ptr_flag_bitsILi16EEENSV_INS5_IJNSA_ILi8EEESH_EEENS5_IJSH_SC_EEEEEEEvNS4_8identityES14_NS15_IS17_S19_NSV_INS5_IJSH_S1A_EEENS5_IJSC_SH_EEEEEEEvS1F_EENS_8epilogue10collective6detail29Sm90TmaWarpSpecializedAdapterINS1M_15DefaultEpilogueISJ_SK_SK_NS1L_6thread17LinearCombinationISJ_Li1EffLNS1Q_9ScaleType4KindE0ELNS_15FloatRoundStyleE2ESJ_EENS1_15EpilogueDefaultEEEEEvvEEEEvNT_6ParamsE --------------------------
	.section	.nv.shared._ZN7cutlass13device_kernelINS_4gemm6kernel13GemmUniversalIN4cute5tupleIJiiiiEEENS1_10collective13CollectiveMmaINS1_34MainloopSm90TmaGmmaWarpSpecializedILi5ENS5_IJNS4_1CILi4EEESB_NSA_ILi1EEEEEENS1_35KernelTmaWarpSpecializedCooperativeEEENS5_IJNSA_ILi128EEESG_NSA_ILi64EEEEEENS_6half_tENS5_IJlSC_lEEESJ_NS5_IJSC_llEEENS4_8TiledMMAINS4_8MMA_AtomIJNS4_4SM904GMMA26MMA_64x128x16_F32F16F16_SSILNSP_5MajorE0ELSR_1ELNSP_7ScaleInE1ELSS_1EEEEEENS4_6LayoutINS5_IJNSA_ILi2EEESC_SC_EEENS5_IJSC_NSA_ILi0EEESY_EEEEENS5_IJNS4_10UnderscoreES11_S11_EEEEENS4_23SM90_TMA_LOAD_MULTICASTENS4_14ComposedLayoutINS4_7SwizzleILi3ELi4ELi3EEENS4_18smem_ptr_flag_bitsILi16EEENSV_INS5_IJNSA_ILi8EEESH_EEENS5_IJSH_SC_EEEEEEEvNS4_8identityES14_NS15_IS17_S19_NSV_INS5_IJSH_S1A_EEENS5_IJSC_SH_EEEEEEEvS1F_EENS_8epilogue10collective6detail29Sm90TmaWarpSpecializedAdapterINS1M_15DefaultEpilogueISJ_SK_SK_NS1L_6thread17LinearCombinationISJ_Li1EffLNS1Q_9ScaleType4KindE0ELNS_15FloatRoundStyleE2ESJ_EENS1_15EpilogueDefaultEEEEEvvEEEEvNT_6ParamsE,"aw",@nobits
	.sectionflags	@""
	.align	16
	.zero		1024


//--------------------- .nv.shared.reserved.0     --------------------------
	.section	.nv.shared.reserved.0,"aw",@nobits
	.weak		__nv_reservedSMEM_offset_0_alias
	.size		__nv_reservedSMEM_offset_0_alias, 0, 0
	.other		__nv_reservedSMEM_offset_0_alias,@"STO_CUDA_RESERVED_SHARED STV_DEFAULT"
__nv_reservedSMEM_offset_0_alias:
	.zero		0


//--------------------- .nv.global                --------------------------
	.section	.nv.global,"aw",@nobits
.nv.global:
	.type		_ZN40_INTERNAL_b1eadcdc_4_k_cu_25041e54_298464cute1_E,@object
	.size		_ZN40_INTERNAL_b1eadcdc_4_k_cu_25041e54_298464cute1_E,(_ZN40_INTERNAL_b1eadcdc_4_k_cu_25041e54_298464cuda3std3__45__cpo6cbeginE - _ZN40_INTERNAL_b1eadcdc_4_k_cu_25041e54_298464cute1_E)
_ZN40_INTERNAL_b1eadcdc_4_k_cu_25041e54_298464cute1_E:
	.zero		1
	.type		_ZN40_INTERNAL_b1eadcdc_4_k_cu_25041e54_298464cuda3std3__45__cpo6cbeginE,@object
	.size		_ZN40_INTERNAL_b1eadcdc_4_k_cu_25041e54_298464cuda3std3__45__cpo6cbeginE,(_ZN40_INTERNAL_b1eadcdc_4_k_cu_25041e54_298464cuda3std3__48in_placeE - _ZN40_INTERNAL_b1eadcdc_4_k_cu_25041e54_298464cuda3std3__45__cpo6cbeginE)
_ZN40_INTERNAL_b1eadcdc_4_k_cu_25041e54_298464cuda3std3__45__cpo6cbeginE:
	.zero		1
	.type		_ZN40_INTERNAL_b1eadcdc_4_k_cu_25041e54_298464cuda3std3__48in_placeE,@object
	.size		_ZN40_INTERNAL_b1eadcdc_4_k_cu_25041e54_298464cuda3std3__48in_placeE,(_ZN40_INTERNAL_b1eadcdc_4_k_cu_25041e54_298464cuda3std6ranges3__45__cpo9iter_moveE - _ZN40_INTERNAL_b1eadcdc_4_k_cu_25041e54_298464cuda3std3__48in_placeE)
_ZN40_INTERNAL_b1eadcdc_4_k_cu_25041e54_298464cuda3std3__48in_placeE:
	.zero		1
	.type		_ZN40_INTERNAL_b1eadcdc_4_k_cu_25041e54_298464cuda3std6ranges3__45__cpo9iter_moveE,@object
	.size		_ZN40_INTERNAL_b1eadcdc_4_k_cu_25041e54_298464cuda3std6ranges3__45__cpo9iter_moveE,(_ZN40_INTERNAL_b1eadcdc_4_k_cu_25041e54_298464cuda3std3__45__cpo5beginE - _ZN40_INTERNAL_b1eadcdc_4_k_cu_25041e54_298464cuda3std6ranges3__45__cpo9iter_moveE)
_ZN40_INTERNAL_b1eadcdc_4_k_cu_25041e54_298464cuda3std6ranges3__45__cpo9iter_moveE:
	.zero		1
	.type		_ZN40_INTERNAL_b1eadcdc_4_k_cu_25041e54_298464cuda3std3__45__cpo5beginE,@object
	.size		_ZN40_INTERNAL_b1eadcdc_4_k_cu_25041e54_298464cuda3std3__45__cpo5beginE,(_ZN40_INTERNAL_b1eadcdc_4_k_cu_25041e54_298464cuda3std3__442_GLOBAL__N__b1eadcdc_4_k_cu_25041e54_298466ignoreE - _ZN40_INTERNAL_b1eadcdc_4_k_cu_25041e54_298464cuda3std3__45__cpo5beginE)
_ZN40_INTERNAL_b1eadcdc_4_k_cu_25041e54_298464cuda3std3__45__cpo5beginE:
	.zero		1
	.type		_ZN40_INTERNAL_b1eadcdc_4_k_cu_25041e54_298464cuda3std3__442_GLOBAL__N__b1eadcdc_4_k_cu_25041e54_298466ignoreE,@object
	.size		_ZN40_INTERNAL_b1eadcdc_4_k_cu_25041e54_298464cuda3std3__442_GLOBAL__N__b1eadcdc_4_k_cu_25041e54_298466ignoreE,(_ZN40_INTERNAL_b1eadcdc_4_k_cu_25041e54_298464cute7productE - _ZN40_INTERNAL_b1eadcdc_4_k_cu_25041e54_298464cuda3std3__442_GLOBAL__N__b1eadcdc_4_k_cu_25041e54_298466ignoreE)
_ZN40_INTERNAL_b1eadcdc_4_k_cu_25041e54_298464cuda3std3__442_GLOBAL__N__b1eadcdc_4_k_cu_25041e54_298466ignoreE:
	.zero		1
	.type		_ZN40_INTERNAL_b1eadcdc_4_k_cu_25041e54_298464cute7productE,@object
	.size		_ZN40_INTERNAL_b1eadcdc_4_k_cu_25041e54_298464cute7productE,(_ZN40_INTERNAL_b1eadcdc_4_k_cu_25041e54_298464cuda3std3__45__cpo3endE - _ZN40_INTERNAL_b1eadcdc_4_k_cu_25041e54_298464cute7productE)
_ZN40_INTERNAL_b1eadcdc_4_k_cu_25041e54_298464cute7productE:
	.zero		1
	.type		_ZN40_INTERNAL_b1eadcdc_4_k_cu_25041e54_298464cuda3std3__45__cpo3endE,@object
	.size		_ZN40_INTERNAL_b1eadcdc_4_k_cu_25041e54_298464cuda3std3__45__cpo3endE,(_ZN40_INTERNAL_b1eadcdc_4_k_cu_25041e54_298464cuda3std3__419piecewise_constructE - _ZN40_INTERNAL_b1eadcdc_4_k_cu_25041e54_298464cuda3std3__45__cpo3endE)
_ZN40_INTERNAL_b1eadcdc_4_k_cu_25041e54_298464cuda3std3__45__cpo3endE:
	.zero		1
	.type		_ZN40_INTERNAL_b1eadcdc_4_k_cu_25041e54_298464cuda3std3__419piecewise_constructE,@object
	.size		_ZN40_INTERNAL_b1eadcdc_4_k_cu_25041e54_298464cuda3std3__419piecewise_constructE,(_ZN40_INTERNAL_b1eadcdc_4_k_cu_25041e54_298464cuda3std3__45__cpo4cendE - _ZN40_INTERNAL_b1eadcdc_4_k_cu_25041e54_298464cuda3std3__419piecewise_constructE)
_ZN40_INTERNAL_b1eadcdc_4_k_cu_25041e54_298464cuda3std3__419piecewise_constructE:
	.zero		1
	.type		_ZN40_INTERNAL_b1eadcdc_4_k_cu_25041e54_298464cuda3std3__45__cpo4cendE,@object
	.size		_ZN40_INTERNAL_b1eadcdc_4_k_cu_25041e54_298464cuda3std3__45__cpo4cendE,(_ZN40_INTERNAL_b1eadcdc_4_k_cu_25041e54_298464cuda3std6ranges3__45__cpo4swapE - _ZN40_INTERNAL_b1eadcdc_4_k_cu_25041e54_298464cuda3std3__45__cpo4cendE)
_ZN40_INTERNAL_b1eadcdc_4_k_cu_25041e54_298464cuda3std3__45__cpo4cendE:
	.zero		1
	.type		_ZN40_INTERNAL_b1eadcdc_4_k_cu_25041e54_298464cuda3std6ranges3__45__cpo4swapE,@object
	.size		_ZN40_INTERNAL_b1eadcdc_4_k_cu_25041e54_298464cuda3std6ranges3__45__cpo4swapE,(.L_8 - _ZN40_INTERNAL_b1eadcdc_4_k_cu_25041e54_298464cuda3std6ranges3__45__cpo4swapE)
_ZN40_INTERNAL_b1eadcdc_4_k_cu_25041e54_298464cuda3std6ranges3__45__cpo4swapE:
	.zero		1
.L_8:


//--------------------- .nv.constant0._ZN7cutlass13device_kernelINS_4gemm6kernel13GemmUniversalIN4cute5tupleIJiiiiEEENS1_10collective13CollectiveMmaINS1_34MainloopSm90TmaGmmaWarpSpecializedILi5ENS5_IJNS4_1CILi4EEESB_NSA_ILi1EEEEEENS1_35KernelTmaWarpSpecializedCooperativeEEENS5_IJNSA_ILi128EEESG_NSA_ILi64EEEEEENS_6half_tENS5_IJlSC_lEEESJ_NS5_IJSC_llEEENS4_8TiledMMAINS4_8MMA_AtomIJNS4_4SM904GMMA26MMA_64x128x16_F32F16F16_SSILNSP_5MajorE0ELSR_1ELNSP_7ScaleInE1ELSS_1EEEEEENS4_6LayoutINS5_IJNSA_ILi2EEESC_SC_EEENS5_IJSC_NSA_ILi0EEESY_EEEEENS5_IJNS4_10UnderscoreES11_S11_EEEEENS4_23SM90_TMA_LOAD_MULTICASTENS4_14ComposedLayoutINS4_7SwizzleILi3ELi4ELi3EEENS4_18smem_ptr_flag_bitsILi16EEENSV_INS5_IJNSA_ILi8EEESH_EEENS5_IJSH_SC_EEEEEEEvNS4_8identityES14_NS15_IS17_S19_NSV_INS5_IJSH_S1A_EEENS5_IJSC_SH_EEEEEEEvS1F_EENS_8epilogue10collective6detail29Sm90TmaWarpSpecializedAdapterINS1M_15DefaultEpilogueISJ_SK_SK_NS1L_6thread17LinearCombinationISJ_Li1EffLNS1Q_9ScaleType4KindE0ELNS_15FloatRoundStyleE2ESJ_EENS1_15EpilogueDefaultEEEEEvvEEEEvNT_6ParamsE --------------------------
	.section	.nv.constant0._ZN7cutlass13device_kernelINS_4gemm6kernel13GemmUniversalIN4cute5tupleIJiiiiEEENS1_10collective13CollectiveMmaINS1_34MainloopSm90TmaGmmaWarpSpecializedILi5ENS5_IJNS4_1CILi4EEESB_NSA_ILi1EEEEEENS1_35KernelTmaWarpSpecializedCooperativeEEENS5_IJNSA_ILi128EEESG_NSA_ILi64EEEEEENS_6half_tENS5_IJlSC_lEEESJ_NS5_IJSC_llEEENS4_8TiledMMAINS4_8MMA_AtomIJNS4_4SM904GMMA26MMA_64x128x16_F32F16F16_SSILNSP_5MajorE0ELSR_1ELNSP_7ScaleInE1ELSS_1EEEEEENS4_6LayoutINS5_IJNSA_ILi2EEESC_SC_EEENS5_IJSC_NSA_ILi0EEESY_EEEEENS5_IJNS4_10UnderscoreES11_S11_EEEEENS4_23SM90_TMA_LOAD_MULTICASTENS4_14ComposedLayoutINS4_7SwizzleILi3ELi4ELi3EEENS4_18smem_ptr_flag_bitsILi16EEENSV_INS5_IJNSA_ILi8EEESH_EEENS5_IJSH_SC_EEEEEEEvNS4_8identityES14_NS15_IS17_S19_NSV_INS5_IJSH_S1A_EEENS5_IJSC_SH_EEEEEEEvS1F_EENS_8epilogue10collective6detail29Sm90TmaWarpSpecializedAdapterINS1M_15DefaultEpilogueISJ_SK_SK_NS1L_6thread17LinearCombinationISJ_Li1EffLNS1Q_9ScaleType4KindE0ELNS_15FloatRoundStyleE2ESJ_EENS1_15EpilogueDefaultEEEEEvvEEEEvNT_6ParamsE,"a",@progbits
	.sectionflags	@""
	.align	4
.nv.constant0._ZN7cutlass13device_kernelINS_4gemm6kernel13GemmUniversalIN4cute5tupleIJiiiiEEENS1_10collective13CollectiveMmaINS1_34MainloopSm90TmaGmmaWarpSpecializedILi5ENS5_IJNS4_1CILi4EEESB_NSA_ILi1EEEEEENS1_35KernelTmaWarpSpecializedCooperativeEEENS5_IJNSA_ILi128EEESG_NSA_ILi64EEEEEENS_6half_tENS5_IJlSC_lEEESJ_NS5_IJSC_llEEENS4_8TiledMMAINS4_8MMA_AtomIJNS4_4SM904GMMA26MMA_64x128x16_F32F16F16_SSILNSP_5MajorE0ELSR_1ELNSP_7ScaleInE1ELSS_1EEEEEENS4_6LayoutINS5_IJNSA_ILi2EEESC_SC_EEENS5_IJSC_NSA_ILi0EEESY_EEEEENS5_IJNS4_10UnderscoreES11_S11_EEEEENS4_23SM90_TMA_LOAD_MULTICASTENS4_14ComposedLayoutINS4_7SwizzleILi3ELi4ELi3EEENS4_18smem_ptr_flag_bitsILi16EEENSV_INS5_IJNSA_ILi8EEESH_EEENS5_IJSH_SC_EEEEEEEvNS4_8identityES14_NS15_IS17_S19_NSV_INS5_IJSH_S1A_EEENS5_IJSC_SH_EEEEEEEvS1F_EENS_8epilogue10collective6detail29Sm90TmaWarpSpecializedAdapterINS1M_15DefaultEpilogueISJ_SK_SK_NS1L_6thread17LinearCombinationISJ_Li1EffLNS1Q_9ScaleType4KindE0ELNS_15FloatRoundStyleE2ESJ_EENS1_15EpilogueDefaultEEEEEvvEEEEvNT_6ParamsE:
	.zero		1664


//--------------------- SYMBOLS --------------------------

	.type		.nv.reservedSmem.offset0,@object
	.size		.nv.reservedSmem.offset0,0x4
	.type		__assertfail,@function
